	.target	sm_90a

	.elftype	@"ET_EXEC"


//--------------------- .note.nv.tkinfo           --------------------------
	.section	.note.nv.tkinfo,"",@"SHT_NOTE"
	.sectionflags	@"SHF_NOTE_NV_TKINFO"
	.tkinfo
        /*0018*/ 	.word	0x00000002
        /*0030*/ 	.string	""
        /*0030*/ 	.string	"ptxas"
        /*0030*/ 	.string	"Cuda compilation tools, release 13.0, V13.0.88"
        /*0030*/ 	.string	"Build cuda_13.0.r13.0/compiler.36424714_0"
        /*0030*/ 	.string	"-v  -suppress-debug-info  -lineinfo  -arch sm_90a "



//--------------------- .note.nv.cuinfo           --------------------------
	.section	.note.nv.cuinfo,"",@"SHT_NOTE"
	.sectionflags	@"SHF_NOTE_NV_CUINFO"
        /*0018*/ 	.short	0x0002
        /*001a*/ 	.short	0x005a
        /*001c*/ 	.short	0x0082
	.zero		2


//--------------------- .nv.info                  --------------------------
	.section	.nv.info,"",@"SHT_CUDA_INFO"
	.align	4


	//----- nvinfo : EIATTR_REGCOUNT
	.align		4
        /*0000*/ 	.byte	0x04, 0x2f
        /*0002*/ 	.short	(.L_1 - .L_0)
	.align		4
.L_0:
        /*0004*/ 	.word	index@(gluon_wgmma)
        /*0008*/ 	.word	0x0000009a


	//----- nvinfo : EIATTR_FRAME_SIZE
	.align		4
.L_1:
        /*000c*/ 	.byte	0x04, 0x11
        /*000e*/ 	.short	(.L_3 - .L_2)
	.align		4
.L_2:
        /*0010*/ 	.word	index@(gluon_wgmma)
        /*0014*/ 	.word	0x00000000


	//----- nvinfo : EIATTR_MIN_STACK_SIZE
	.align		4
.L_3:
        /*0018*/ 	.byte	0x04, 0x12
        /*001a*/ 	.short	(.L_5 - .L_4)
	.align		4
.L_4:
        /*001c*/ 	.word	index@(gluon_wgmma)
        /*0020*/ 	.word	0x00000000
.L_5:


//--------------------- .nv.compat                --------------------------
	.section	.nv.compat,"",@"SHT_CUDA_COMPAT_INFO"
	.align	4
        /*0000*/ 	.byte	0x02, 0x09, 0x01, 0x00, 0x02, 0x02, 0x04, 0x00, 0x02, 0x05, 0x05, 0x00, 0x03, 0x07, 0x01, 0x01
        /*0010*/ 	.byte	0x02, 0x03, 0x03, 0x00, 0x02, 0x06, 0x01, 0x00, 0x04, 0x0b, 0x08, 0x00, 0x00, 0x00, 0x00, 0x00
        /*0020*/ 	.byte	0x00, 0x00, 0x00, 0x00


//--------------------- .nv.info.gluon_wgmma      --------------------------
	.section	.nv.info.gluon_wgmma,"",@"SHT_CUDA_INFO"
	.sectionflags	@""
	.align	4


	//----- nvinfo : EIATTR_CUDA_API_VERSION
	.align		4
        /*0000*/ 	.byte	0x04, 0x37
        /*0002*/ 	.short	(.L_7 - .L_6)
.L_6:
        /*0004*/ 	.word	0x00000082


	//----- nvinfo : EIATTR_KPARAM_INFO
	.align		4
.L_7:
        /*0008*/ 	.byte	0x04, 0x17
        /*000a*/ 	.short	(.L_9 - .L_8)
.L_8:
        /*000c*/ 	.word	0x00000000
        /*0010*/ 	.short	0x000a
        /*0012*/ 	.short	0x0048
        /*0014*/ 	.byte	0x00, 0xf4, 0x21, 0x00


	//----- nvinfo : EIATTR_KPARAM_INFO
	.align		4
.L_9:
        /*0018*/ 	.byte	0x04, 0x17
        /*001a*/ 	.short	(.L_11 - .L_10)
.L_10:
        /*001c*/ 	.word	0x00000000
        /*0020*/ 	.short	0x0009
        /*0022*/ 	.short	0x0040
        /*0024*/ 	.byte	0x00, 0xf4, 0x21, 0x00


	//----- nvinfo : EIATTR_KPARAM_INFO
	.align		4
.L_11:
        /*0028*/ 	.byte	0x04, 0x17
        /*002a*/ 	.short	(.L_13 - .L_12)
.L_12:
        /*002c*/ 	.word	0x00000000
        /*0030*/ 	.short	0x0008
        /*0032*/ 	.short	0x0038
        /*0034*/ 	.byte	0x00, 0xf0, 0x21, 0x00


	//----- nvinfo : EIATTR_KPARAM_INFO
	.align		4
.L_13:
        /*0038*/ 	.byte	0x04, 0x17
        /*003a*/ 	.short	(.L_15 - .L_14)
.L_14:
        /*003c*/ 	.word	0x00000000
        /*0040*/ 	.short	0x0007
        /*0042*/ 	.short	0x0030
        /*0044*/ 	.byte	0x00, 0xf0, 0x21, 0x00


	//----- nvinfo : EIATTR_KPARAM_INFO
	.align		4
.L_15:
        /*0048*/ 	.byte	0x04, 0x17
        /*004a*/ 	.short	(.L_17 - .L_16)
.L_16:
        /*004c*/ 	.word	0x00000000
        /*0050*/ 	.short	0x0006
        /*0052*/ 	.short	0x0028
        /*0054*/ 	.byte	0x00, 0xf0, 0x21, 0x00


	//----- nvinfo : EIATTR_KPARAM_INFO
	.align		4
.L_17:
        /*0058*/ 	.byte	0x04, 0x17
        /*005a*/ 	.short	(.L_19 - .L_18)
.L_18:
        /*005c*/ 	.word	0x00000000
        /*0060*/ 	.short	0x0005
        /*0062*/ 	.short	0x0020
        /*0064*/ 	.byte	0x00, 0xf0, 0x11, 0x00


	//----- nvinfo : EIATTR_KPARAM_INFO
	.align		4
.L_19:
        /*0068*/ 	.byte	0x04, 0x17
        /*006a*/ 	.short	(.L_21 - .L_20)
.L_20:
        /*006c*/ 	.word	0x00000000
        /*0070*/ 	.short	0x0004
        /*0072*/ 	.short	0x001c
        /*0074*/ 	.byte	0x00, 0xf0, 0x11, 0x00


	//----- nvinfo : EIATTR_KPARAM_INFO
	.align		4
.L_21:
        /*0078*/ 	.byte	0x04, 0x17
        /*007a*/ 	.short	(.L_23 - .L_22)
.L_22:
        /*007c*/ 	.word	0x00000000
        /*0080*/ 	.short	0x0003
        /*0082*/ 	.short	0x0018
        /*0084*/ 	.byte	0x00, 0xf0, 0x11, 0x00


	//----- nvinfo : EIATTR_KPARAM_INFO
	.align		4
.L_23:
        /*0088*/ 	.byte	0x04, 0x17
        /*008a*/ 	.short	(.L_25 - .L_24)
.L_24:
        /*008c*/ 	.word	0x00000000
        /*0090*/ 	.short	0x0002
        /*0092*/ 	.short	0x0010
        /*0094*/ 	.byte	0x00, 0xf4, 0x21, 0x00


	//----- nvinfo : EIATTR_KPARAM_INFO
	.align		4
.L_25:
        /*0098*/ 	.byte	0x04, 0x17
        /*009a*/ 	.short	(.L_27 - .L_26)
.L_26:
        /*009c*/ 	.word	0x00000000
        /*00a0*/ 	.short	0x0001
        /*00a2*/ 	.short	0x0008
        /*00a4*/ 	.byte	0x00, 0xf4, 0x21, 0x00


	//----- nvinfo : EIATTR_KPARAM_INFO
	.align		4
.L_27:
        /*00a8*/ 	.byte	0x04, 0x17
        /*00aa*/ 	.short	(.L_29 - .L_28)
.L_28:
        /*00ac*/ 	.word	0x00000000
        /*00b0*/ 	.short	0x0000
        /*00b2*/ 	.short	0x0000
        /*00b4*/ 	.byte	0x00, 0xf4, 0x21, 0x00


	//----- nvinfo : EIATTR_SPARSE_MMA_MASK
	.align		4
.L_29:
        /*00b8*/ 	.byte	0x03, 0x50
        /*00ba*/ 	.short	0x0000


	//----- nvinfo : EIATTR_MAXREG_COUNT
	.align		4
        /*00bc*/ 	.byte	0x03, 0x1b
        /*00be*/ 	.short	0x00ff


	//----- nvinfo : EIATTR_NUM_BARRIERS
	.align		4
        /*00c0*/ 	.byte	0x02, 0x4c
        /*00c2*/ 	.byte	0x01
	.zero		1


	//----- nvinfo : EIATTR_MERCURY_ISA_VERSION
	.align		4
        /*00c4*/ 	.byte	0x03, 0x5f
        /*00c6*/ 	.short	0x0101


	//----- nvinfo : EIATTR_INT_WARP_WIDE_INSTR_OFFSETS
	.align		4
        /*00c8*/ 	.byte	0x04, 0x31
        /*00ca*/ 	.short	(.L_31 - .L_30)


	//   ....[0]....
.L_30:
        /*00cc*/ 	.word	0x00001250


	//   ....[1]....
        /*00d0*/ 	.word	0x00001270


	//   ....[2]....
        /*00d4*/ 	.word	0x00001320


	//   ....[3]....
        /*00d8*/ 	.word	0x00001c30


	//   ....[4]....
        /*00dc*/ 	.word	0x00001c40


	//   ....[5]....
        /*00e0*/ 	.word	0x00001cd0


	//   ....[6]....
        /*00e4*/ 	.word	0x00001ce0


	//   ....[7]....
        /*00e8*/ 	.word	0x000021f0


	//   ....[8]....
        /*00ec*/ 	.word	0x00002230


	//----- nvinfo : EIATTR_COOP_GROUP_MASK_REGIDS
	.align		4
.L_31:
        /*00f0*/ 	.byte	0x04, 0x29
        /*00f2*/ 	.short	(.L_33 - .L_32)


	//   ....[0]....
.L_32:
        /*00f4*/ 	.word	0xffffffff


	//   ....[1]....
        /*00f8*/ 	.word	0xffffffff


	//   ....[2]....
        /*00fc*/ 	.word	0xffffffff


	//----- nvinfo : EIATTR_COOP_GROUP_INSTR_OFFSETS
	.align		4
.L_33:
        /*0100*/ 	.byte	0x04, 0x28
        /*0102*/ 	.short	(.L_35 - .L_34)


	//   ....[0]....
.L_34:
        /*0104*/ 	.word	0x00000140


	//   ....[1]....
        /*0108*/ 	.word	0x000006e0


	//   ....[2]....
        /*010c*/ 	.word	0x00000cb0


	//----- nvinfo : EIATTR_MBARRIER_INSTR_OFFSETS
	.align		4
.L_35:
        /*0110*/ 	.byte	0x04, 0x39
        /*0112*/ 	.short	(.L_37 - .L_36)


	//   ....[0]....
.L_36:
        /*0114*/ 	.word	0x000013c0
        /*0118*/ 	.word	0x000000ff
        /*011c*/ 	.word	0x0000c000
        /*0120*/ 	.short	0x0100
        /*0122*/ 	.byte	0x14
	.zero		1


	//   ....[1]....
        /*0124*/ 	.word	0x00001550
        /*0128*/ 	.word	0x000000ff
        /*012c*/ 	.word	0x0000c008
        /*0130*/ 	.short	0x0100
        /*0132*/ 	.byte	0x14
	.zero		1


	//   ....[2]....
        /*0134*/ 	.word	0x00001dc0
        /*0138*/ 	.word	0x000000ff
        /*013c*/ 	.word	0x0000c000
        /*0140*/ 	.short	0x010a
        /*0142*/ 	.byte	0x20
	.zero		1


	//   ....[3]....
        /*0144*/ 	.word	0x000020a0
        /*0148*/ 	.word	0x000000ff
        /*014c*/ 	.word	0x0000c000
        /*0150*/ 	.short	0x0108
        /*0152*/ 	.byte	0x14
	.zero		1


	//   ....[4]....
        /*0154*/ 	.word	0x00002180
        /*0158*/ 	.word	0x000000ff
        /*015c*/ 	.word	0x0000c008
        /*0160*/ 	.short	0x0108
        /*0162*/ 	.byte	0x14
	.zero		1


	//   ....[5]....
        /*0164*/ 	.word	0x00002990
        /*0168*/ 	.word	0x000000ff
        /*016c*/ 	.word	0x0000c000
        /*0170*/ 	.short	0x010a
        /*0172*/ 	.byte	0x20
	.zero		1


	//----- nvinfo : EIATTR_NUM_MBARRIERS
	.align		4
.L_37:
        /*0174*/ 	.byte	0x03, 0x38
        /*0176*/ 	.short	0x0002


	//----- nvinfo : EIATTR_EXIT_INSTR_OFFSETS
	.align		4
        /*0178*/ 	.byte	0x04, 0x1c
        /*017a*/ 	.short	(.L_39 - .L_38)


	//   ....[0]....
.L_38:
        /*017c*/ 	.word	0x00002980


	//----- nvinfo : EIATTR_REQNTID
	.align		4
.L_39:
        /*0180*/ 	.byte	0x04, 0x10
        /*0182*/ 	.short	(.L_41 - .L_40)
.L_40:
        /*0184*/ 	.word	0x00000100
        /*0188*/ 	.word	0x00000001
        /*018c*/ 	.word	0x00000001


	//----- nvinfo : EIATTR_CRS_STACK_SIZE
	.align		4
.L_41:
        /*0190*/ 	.byte	0x04, 0x1e
        /*0192*/ 	.short	(.L_43 - .L_42)
.L_42:
        /*0194*/ 	.word	0x00000000


	//----- nvinfo : EIATTR_CBANK_PARAM_SIZE
	.align		4
.L_43:
        /*0198*/ 	.byte	0x03, 0x19
        /*019a*/ 	.short	0x0050


	//----- nvinfo : EIATTR_PARAM_CBANK
	.align		4
        /*019c*/ 	.byte	0x04, 0x0a
        /*019e*/ 	.short	(.L_45 - .L_44)
	.align		4
.L_44:
        /*01a0*/ 	.word	index@(.nv.constant0.gluon_wgmma)
        /*01a4*/ 	.short	0x0210
        /*01a6*/ 	.short	0x0050


	//----- nvinfo : EIATTR_SW_WAR
	.align		4
.L_45:
        /*01a8*/ 	.byte	0x04, 0x36
        /*01aa*/ 	.short	(.L_47 - .L_46)
.L_46:
        /*01ac*/ 	.word	0x00000008
.L_47:


//--------------------- .nv.callgraph             --------------------------
	.section	.nv.callgraph,"",@"SHT_CUDA_CALLGRAPH"
	.align	4
	.sectionentsize	8
	.align		4
        /*0000*/ 	.word	0x00000000
	.align		4
        /*0004*/ 	.word	0xffffffff
	.align		4
        /*0008*/ 	.word	0x00000000
	.align		4
        /*000c*/ 	.word	0xfffffffe
	.align		4
        /*0010*/ 	.word	0x00000000
	.align		4
        /*0014*/ 	.word	0xfffffffd
	.align		4
        /*0018*/ 	.word	0x00000000
	.align		4
        /*001c*/ 	.word	0xfffffffc


//--------------------- .text.gluon_wgmma         --------------------------
	.section	.text.gluon_wgmma,"ax",@progbits
	.align	128
        .global         gluon_wgmma
        .type           gluon_wgmma,@function
        .size           gluon_wgmma,(.L_x_53 - gluon_wgmma)
        .other          gluon_wgmma,@"STO_CUDA_ENTRY STV_DEFAULT"
gluon_wgmma:
.text.gluon_wgmma:
[----:B------:R-:W-:Y:S01]  /*0000*/  LDC R1, c[0x0][0x28] ;  /* 0x00000a00ff017b82 */ /* 0x000fe20000000800 */
[----:B------:R-:W1:Y:S07]  /*0010*/  S2R R0, SR_TID.X ;  /* 0x0000000000007919 */ /* 0x000e6e0000002100 */
[----:B------:R-:W2:Y:S01]  /*0020*/  S2UR UR4, SR_CgaCtaId ;  /* 0x00000000000479c3 */ /* 0x000ea20000008800 */
[----:B------:R-:W-:Y:S01]  /*0030*/  UMOV UR20, 0x400 ;  /* 0x0000040000147882 */ /* 0x000fe20000000000 */
[----:B------:R-:W-:Y:S01]  /*0040*/  ULDC UR6, c[0x0][0xc] ;  /* 0x0000030000067ab9 */ /* 0x000fe20000000800 */
[----:B------:R-:W-:Y:S01]  /*0050*/  ULDC.64 UR26, c[0x0][0x250] ;  /* 0x00009400001a7ab9 */ /* 0x000fe20000000a00 */
[----:B------:R-:W-:Y:S04]  /*0060*/  BSSY B0, `(.L_x_0) ;  /* 0x000001e000007945 */ /* 0x000fe80003800000 */
[----:B------:R-:W3:Y:S08]  /*0070*/  LDC R12, c[0x0][0x230] ;  /* 0x00008c00ff0c7b82 */ /* 0x000ef00000000800 */
[----:B------:R-:W-:Y:S08]  /*0080*/  S2UR UR31, SR_CTAID.Y ;  /* 0x00000000001f79c3 */ /* 0x000ff00000002600 */
[----:B------:R-:W4:Y:S01]  /*0090*/  S2UR UR5, SR_CTAID.Z ;  /* 0x00000000000579c3 */ /* 0x000f220000002700 */
[----:B--2---:R-:W-:-:S03]  /*00a0*/  ULEA UR20, UR4, UR20, 0x18 ;  /* 0x0000001404147291 */ /* 0x004fc6000f8ec03f */
[----:B------:R-:W-:Y:S01]  /*00b0*/  ULDC UR4, c[0x0][0x10] ;  /* 0x0000040000047ab9 */ /* 0x000fe20000000800 */
[----:B-1----:R-:W-:-:S03]  /*00c0*/  LOP3.LUT R7, R0, 0xff, RZ, 0xc0, !PT ;  /* 0x000000ff00077812 */ /* 0x002fc600078ec0ff */
[----:B------:R-:W1:Y:S01]  /*00d0*/  S2UR UR30, SR_CTAID.X ;  /* 0x00000000001e79c3 */ /* 0x000e620000002500 */
[----:B---3--:R-:W-:Y:S01]  /*00e0*/  VIADD R5, R12, 0xffffffff ;  /* 0xffffffff0c057836 */ /* 0x008fe20000000000 */
[C---:B------:R-:W-:Y:S02]  /*00f0*/  ISETP.GE.U32.AND P0, PT, R7.reuse, 0x20, PT ;  /* 0x000000200700780c */ /* 0x040fe40003f06070 */
[C---:B------:R-:W-:Y:S02]  /*0100*/  ISETP.NE.U32.AND P2, PT, R7.reuse, RZ, PT ;  /* 0x000000ff0700720c */ /* 0x040fe40003f45070 */
[----:B------:R-:W-:Y:S02]  /*0110*/  LEA R4, R7, UR20, 0x2 ;  /* 0x0000001407047c11 */ /* 0x000fe4000f8e10ff */
[----:B------:R-:W2:Y:S07]  /*0120*/  LDC R6, c[0x0][0x228] ;  /* 0x00008a00ff067b82 */ /* 0x000eae0000000800 */
[----:B------:R3:W-:Y:S01]  /*0130*/  @!P0 STS [R4], RZ ;  /* 0x000000ff04008388 */ /* 0x0007e20000000800 */
[----:B------:R-:W-:-:S03]  /*0140*/  NOP ;  /* 0x0000000000007918 */ /* 0x000fc60000000000 */
[----:B------:R3:W-:Y:S01]  /*0150*/  @!P2 STS [UR20+0x20], R5 ;  /* 0x00002005ff00a988 */ /* 0x0007e20008000814 */
[----:B----4-:R-:W-:-:S04]  /*0160*/  UIMAD UR4, UR5, UR4, UR31 ;  /* 0x00000004050472a4 */ /* 0x010fc8000f8e021f */
[----:B-1----:R-:W-:-:S04]  /*0170*/  UIMAD UR4, UR4, UR6, UR30 ;  /* 0x00000006040472a4 */ /* 0x002fc8000f8e021e */
[----:B------:R-:W-:Y:S01]  /*0180*/  UIMAD UR5, UR4, 0x180, URZ ;  /* 0x00000180040578a4 */ /* 0x000fe2000f8e023f */
[----:B--2---:R-:W-:Y:S02]  /*0190*/  VIADD R6, R6, 0xffffffff ;  /* 0xffffffff06067836 */ /* 0x004fe40000000000 */
[----:B------:R-:W-:Y:S01]  /*01a0*/  UMOV UR4, URZ ;  /* 0x0000003f00047c82 */ /* 0x000fe20008000000 */
[----:B------:R-:W-:-:S04]  /*01b0*/  UIADD3 UR22, UP0, UR5, UR26, URZ ;  /* 0x0000001a05167290 */ /* 0x000fc8000ff1e03f */
[----:B------:R-:W-:Y:S01]  /*01c0*/  ULEA.HI.X.SX32 UR23, UR5, UR27, 0x1, UP0 ;  /* 0x0000001b05177291 */ /* 0x000fe200080f0e3f */
[----:B---3--:R-:W-:Y:S11]  /*01d0*/  @P2 BRA `(.L_x_1) ;  /* 0x0000000000182947 */ /* 0x008ff60003800000 */
[----:B------:R-:W1:Y:S01]  /*01e0*/  LDS R2, [UR20+0x8] ;  /* 0x00000814ff027984 */ /* 0x000e620008000800 */
[----:B------:R-:W2:Y:S01]  /*01f0*/  LDC.64 R8, c[0x0][0x210] ;  /* 0x00008400ff087b82 */ /* 0x000ea20000000a00 */
[----:B------:R-:W-:Y:S02]  /*0200*/  IMAD.MOV.U32 R3, RZ, RZ, 0x70 ;  /* 0x00000070ff037424 */ /* 0x000fe400078e00ff */
[----:B--2---:R2:W-:Y:S03]  /*0210*/  STS.64 [UR20], R8 ;  /* 0x00000008ff007988 */ /* 0x0045e60008000a14 */
[----:B-1----:R-:W-:-:S05]  /*0220*/  LOP3.LUT R2, R2, 0x10, R3, 0xd8, !PT ;  /* 0x0000001002027812 */ /* 0x002fca00078ed803 */
[----:B------:R2:W-:Y:S02]  /*0230*/  STS [UR20+0x8], R2 ;  /* 0x00000802ff007988 */ /* 0x0005e40008000814 */
.L_x_1:
[----:B------:R-:W-:Y:S05]  /*0240*/  BSYNC B0 ;  /* 0x0000000000007941 */ /* 0x000fea0003800000 */
.L_x_0:
[----:B------:R-:W-:Y:S04]  /*0250*/  BSSY B0, `(.L_x_2) ;  /* 0x000000a000007945 */ /* 0x000fe80003800000 */
[----:B------:R-:W-:Y:S05]  /*0260*/  @P2 BRA `(.L_x_3) ;  /* 0x0000000000202947 */ /* 0x000fea0003800000 */
[----:B--2---:R-:W1:Y:S01]  /*0270*/  LDS R2, [UR20+0x34] ;  /* 0x00003414ff027984 */ /* 0x004e620008000800 */
[----:B------:R-:W-:Y:S02]  /*0280*/  IMAD.MOV.U32 R3, RZ, RZ, 0x3f000000 ;  /* 0x3f000000ff037424 */ /* 0x000fe400078e00ff */
[----:B------:R-:W-:Y:S01]  /*0290*/  @!P2 IMAD.MOV.U32 R8, RZ, RZ, 0x7f ;  /* 0x0000007fff08a424 */ /* 0x000fe200078e00ff */
[----:B------:R-:W2:Y:S02]  /*02a0*/  @!P2 LDS R9, [UR20+0x38] ;  /* 0x00003814ff09a984 */ /* 0x000ea40008000800 */
[----:B-1----:R-:W-:Y:S02]  /*02b0*/  LOP3.LUT R2, R2, 0xff000000, R3, 0xb8, !PT ;  /* 0xff00000002027812 */ /* 0x002fe400078eb803 */
[----:B--2---:R-:W-:-:S03]  /*02c0*/  @!P2 LOP3.LUT R3, R9, 0xff, R8, 0xb8, !PT ;  /* 0x000000ff0903a812 */ /* 0x004fc600078eb808 */
[----:B------:R1:W-:Y:S04]  /*02d0*/  STS [UR20+0x34], R2 ;  /* 0x00003402ff007988 */ /* 0x0003e80008000814 */
[----:B------:R1:W-:Y:S02]  /*02e0*/  @!P2 STS [UR20+0x38], R3 ;  /* 0x00003803ff00a988 */ /* 0x0003e40008000814 */
.L_x_3:
[----:B------:R-:W-:Y:S05]  /*02f0*/  BSYNC B0 ;  /* 0x0000000000007941 */ /* 0x000fea0003800000 */
.L_x_2:
[----:B------:R-:W-:Y:S04]  /*0300*/  BSSY B0, `(.L_x_4) ;  /* 0x000000a000007945 */ /* 0x000fe80003800000 */
[----:B------:R-:W-:Y:S05]  /*0310*/  @P2 BRA `(.L_x_5) ;  /* 0x0000000000202947 */ /* 0x000fea0003800000 */
[----:B-12---:R-:W1:Y:S01]  /*0320*/  LDS R2, [UR20+0x1c] ;  /* 0x00001c14ff027984 */ /* 0x006e620008000800 */
[----:B------:R-:W2:Y:S03]  /*0330*/  LDC.64 R10, c[0x0][0x238] ;  /* 0x00008e00ff0a7b82 */ /* 0x000ea60000000a00 */
[----:B------:R3:W-:Y:S01]  /*0340*/  STS [UR20+0x24], R6 ;  /* 0x00002406ff007988 */ /* 0x0007e20008000814 */
[--C-:B--2---:R-:W-:Y:S02]  /*0350*/  SHF.R.U32.HI R9, RZ, 0x4, R11.reuse ;  /* 0x00000004ff097819 */ /* 0x104fe4000001160b */
[----:B------:R-:W-:-:S05]  /*0360*/  SHF.R.U64 R3, R10, 0x4, R11 ;  /* 0x000000040a037819 */ /* 0x000fca000000120b */
[----:B------:R3:W-:Y:S01]  /*0370*/  STS [UR20+0xc], R3 ;  /* 0x00000c03ff007988 */ /* 0x0007e20008000814 */
[----:B-1----:R-:W-:-:S05]  /*0380*/  LOP3.LUT R2, R2, 0xf, R9, 0xb8, !PT ;  /* 0x0000000f02027812 */ /* 0x002fca00078eb809 */
[----:B------:R3:W-:Y:S02]  /*0390*/  STS [UR20+0x1c], R2 ;  /* 0x00001c02ff007988 */ /* 0x0007e40008000814 */
.L_x_5:
[----:B------:R-:W-:Y:S05]  /*03a0*/  BSYNC B0 ;  /* 0x0000000000007941 */ /* 0x000fea0003800000 */
.L_x_4:
[----:B------:R-:W-:Y:S04]  /*03b0*/  BSSY B1, `(.L_x_6) ;  /* 0x000001d000017945 */ /* 0x000fe80003800000 */
[----:B------:R-:W-:Y:S04]  /*03c0*/  BSSY B0, `(.L_x_7) ;  /* 0x0000018000007945 */ /* 0x000fe80003800000 */
[----:B------:R-:W-:Y:S05]  /*03d0*/  @P2 BRA `(.L_x_8) ;  /* 0x00000000001c2947 */ /* 0x000fea0003800000 */
[----:B-123--:R-:W1:Y:S02]  /*03e0*/  LDS R2, [UR20+0x34] ;  /* 0x00003414ff027984 */ /* 0x00ee640008000800 */
[----:B-1----:R-:W-:-:S05]  /*03f0*/  LOP3.LUT R2, R2, 0x7, RZ, 0xb8, !PT ;  /* 0x0000000702027812 */ /* 0x002fca00078eb8ff */
[----:B------:R1:W-:Y:S01]  /*0400*/  STS [UR20+0x34], R2 ;  /* 0x00003402ff007988 */ /* 0x0003e20008000814 */
[----:B------:R-:W-:Y:S05]  /*0410*/  @P2 BRA `(.L_x_9) ;  /* 0x00000000001c2947 */ /* 0x000fea0003800000 */
[----:B-1----:R-:W1:Y:S02]  /*0420*/  LDS R2, [UR20+0x34] ;  /* 0x00003414ff027984 */ /* 0x002e640008000800 */
[----:B-1----:R-:W-:-:S05]  /*0430*/  LOP3.LUT R2, R2, 0x38, RZ, 0xb8, !PT ;  /* 0x0000003802027812 */ /* 0x002fca00078eb8ff */
[----:B------:R4:W-:Y:S02]  /*0440*/  STS [UR20+0x34], R2 ;  /* 0x00003402ff007988 */ /* 0x0009e40008000814 */
.L_x_8:
[----:B------:R-:W-:Y:S05]  /*0450*/  @P2 BRA `(.L_x_10) ;  /* 0x00000000001c2947 */ /* 0x000fea0003800000 */
[----:B-1234-:R-:W1:Y:S02]  /*0460*/  LDS R2, [UR20+0x8] ;  /* 0x00000814ff027984 */ /* 0x01ee640008000800 */
[----:B-1----:R-:W-:-:S05]  /*0470*/  LOP3.LUT R2, R2, 0x780, RZ, 0xb8, !PT ;  /* 0x0000078002027812 */ /* 0x002fca00078eb8ff */
[----:B------:R2:W-:Y:S02]  /*0480*/  STS [UR20+0x8], R2 ;  /* 0x00000802ff007988 */ /* 0x0005e40008000814 */
.L_x_9:
[----:B------:R-:W-:Y:S05]  /*0490*/  @P2 BRA `(.L_x_11) ;  /* 0x0000000000282947 */ /* 0x000fea0003800000 */
[----:B-12---:R-:W1:Y:S02]  /*04a0*/  LDS R2, [UR20+0x8] ;  /* 0x00000814ff027984 */ /* 0x006e640008000800 */
[----:B-1----:R-:W-:-:S05]  /*04b0*/  LOP3.LUT R2, R2, 0x1800, RZ, 0xb8, !PT ;  /* 0x0000180002027812 */ /* 0x002fca00078eb8ff */
[----:B------:R5:W-:Y:S02]  /*04c0*/  STS [UR20+0x8], R2 ;  /* 0x00000802ff007988 */ /* 0x000be40008000814 */
.L_x_10:
[----:B------:R-:W-:Y:S05]  /*04d0*/  @P2 BREAK B0 ;  /* 0x0000000000002942 */ /* 0x000fea0003800000 */
[----:B------:R-:W-:Y:S05]  /*04e0*/  @P2 BRA `(.L_x_12) ;  /* 0x0000000000242947 */ /* 0x000fea0003800000 */
[----:B-1-3--:R-:W1:Y:S01]  /*04f0*/  LDS R3, [UR20+0x8] ;  /* 0x00000814ff037984 */ /* 0x00ae620008000800 */
[----:B--2-45:R-:W-:-:S05]  /*0500*/  IMAD.MOV.U32 R2, RZ, RZ, 0x6000 ;  /* 0x00006000ff027424 */ /* 0x034fca00078e00ff */
[----:B-1----:R-:W-:-:S04]  /*0510*/  LOP3.LUT R2, R3, 0x4000, R2, 0xd8, !PT ;  /* 0x0000400003027812 */ /* 0x002fc800078ed802 */
[----:B------:R-:W-:-:S05]  /*0520*/  LOP3.LUT R2, R2, 0x400000, RZ, 0xb8, !PT ;  /* 0x0040000002027812 */ /* 0x000fca00078eb8ff */
[----:B------:R3:W-:Y:S02]  /*0530*/  STS [UR20+0x8], R2 ;  /* 0x00000802ff007988 */ /* 0x0007e40008000814 */
.L_x_11:
[----:B------:R-:W-:Y:S05]  /*0540*/  BSYNC B0 ;  /* 0x0000000000007941 */ /* 0x000fea0003800000 */
.L_x_7:
[----:B-123--:R-:W1:Y:S02]  /*0550*/  @!P2 LDS R2, [UR20+0x8] ;  /* 0x00000814ff02a984 */ /* 0x00ee640008000800 */
[----:B-1----:R-:W-:-:S05]  /*0560*/  @!P2 LOP3.LUT R2, R2, 0x8000, RZ, 0xb8, !PT ;  /* 0x000080000202a812 */ /* 0x002fca00078eb8ff */
[----:B------:R1:W-:Y:S02]  /*0570*/  @!P2 STS [UR20+0x8], R2 ;  /* 0x00000802ff00a988 */ /* 0x0003e40008000814 */
.L_x_12:
[----:B------:R-:W-:Y:S05]  /*0580*/  BSYNC B1 ;  /* 0x0000000000017941 */ /* 0x000fea0003800000 */
.L_x_6:
[----:B------:R-:W-:Y:S05]  /*0590*/  WARPSYNC.ALL ;  /* 0x0000000000007948 */ /* 0x000fea0003800000 */
[----:B------:R-:W-:Y:S05]  /*05a0*/  @P0 BRA `(.L_x_13) ;  /* 0x0000000000280947 */ /* 0x000fea0003800000 */
[----:B-12345:R-:W1:Y:S01]  /*05b0*/  S2R R2, SR_LANEID ;  /* 0x0000000000027919 */ /* 0x03ee620000000000 */
[----:B------:R-:W-:Y:S05]  /*05c0*/  WARPSYNC.ALL ;  /* 0x0000000000007948 */ /* 0x000fea0003800000 */
[----:B-1----:R-:W-:-:S05]  /*05d0*/  IMAD.SHL.U32 R8, R2, 0x4, RZ ;  /* 0x0000000402087824 */ /* 0x002fca00078e00ff */
[----:B------:R-:W1:Y:S01]  /*05e0*/  LDS R9, [R8+UR20] ;  /* 0x0000001408097984 */ /* 0x000e620008000800 */
[----:B------:R-:W-:-:S05]  /*05f0*/  IADD3 R2, P1, R8, UR22, RZ ;  /* 0x0000001608027c10 */ /* 0x000fca000ff3e0ff */
[----:B------:R-:W-:-:S05]  /*0600*/  IMAD.X R3, RZ, RZ, UR23, P1 ;  /* 0x00000017ff037e24 */ /* 0x000fca00088e06ff */
[----:B-1----:R1:W2:Y:S01]  /*0610*/  ATOMG.E.EXCH.STRONG.GPU PT, RZ, [R2], R9 ;  /* 0x0000000902ff73a8 */ /* 0x0022a200041ee100 */
[----:B------:R-:W-:-:S04]  /*0620*/  DEPBAR {5,4,3,2,1,0} ;  /* 0x0000003f0000791a */ /* 0x000fc80000000000 */
[----:B------:R1:W-:Y:S01]  /*0630*/  UTMACCTL.IV [UR22] ;  /* 0x00000000160079b9 */ /* 0x0003e20008000000 */
[----:B------:R-:W-:Y:S01]  /*0640*/  NOP ;  /* 0x0000000000007918 */ /* 0x000fe20000000000 */
.L_x_13:
[----:B------:R-:W-:Y:S05]  /*0650*/  @P0 BRA `(.L_x_14) ;  /* 0x00000000000c0947 */ /* 0x000fea0003800000 */
[----:B------:R0:W-:Y:S01]  /*0660*/  UTMACMDFLUSH ;  /* 0x00000000000079b7 */ /* 0x0001e20000000000 */
[----:B------:R-:W-:Y:S05]  /*0670*/  @P0 BRA `(.L_x_14) ;  /* 0x0000000000040947 */ /* 0x000fea0003800000 */
[----:B------:R-:W-:-:S04]  /*0680*/  DEPBAR.LE SB0, 0x0 ;  /* 0x000080000000791a */ /* 0x000fc80000000000 */
.L_x_14:
[----:B------:R-:W-:Y:S05]  /*0690*/  WARPSYNC.ALL ;  /* 0x0000000000007948 */ /* 0x000fea0003800000 */
[----:B--2---:R-:W-:Y:S06]  /*06a0*/  BAR.SYNC.DEFER_BLOCKING 0x0 ;  /* 0x0000000000007b1d */ /* 0x004fec0000010000 */
[----:B------:R-:W-:Y:S02]  /*06b0*/  BSSY B1, `(.L_x_15) ;  /* 0x000000b000017945 */ /* 0x000fe40003800000 */
[----:B------:R-:W-:Y:S06]  /*06c0*/  BAR.SYNC.DEFER_BLOCKING 0x0 ;  /* 0x0000000000007b1d */ /* 0x000fec0000010000 */
[----:B------:R2:W-:Y:S01]  /*06d0*/  @!P0 STS [R4], RZ ;  /* 0x000000ff04008388 */ /* 0x0005e20000000800 */
[----:B------:R-:W-:Y:S01]  /*06e0*/  NOP ;  /* 0x0000000000007918 */ /* 0x000fe20000000000 */
[----:B------:R-:W-:Y:S05]  /*06f0*/  @P2 BRA `(.L_x_16) ;  /* 0x0000000000182947 */ /* 0x000fea0003800000 */
[----:B-1-345:R-:W1:Y:S01]  /*0700*/  LDS R2, [UR20+0x8] ;  /* 0x00000814ff027984 */ /* 0x03ae620008000800 */
[----:B------:R-:W3:Y:S01]  /*0710*/  LDC.64 R8, c[0x0][0x218] ;  /* 0x00008600ff087b82 */ /* 0x000ee20000000a00 */
[----:B------:R-:W-:Y:S02]  /*0720*/  IMAD.MOV.U32 R3, RZ, RZ, 0x70 ;  /* 0x00000070ff037424 */ /* 0x000fe400078e00ff */
[----:B---3--:R3:W-:Y:S03]  /*0730*/  STS.64 [UR20], R8 ;  /* 0x00000008ff007988 */ /* 0x0087e60008000a14 */
[----:B-1----:R-:W-:-:S05]  /*0740*/  LOP3.LUT R2, R2, 0x10, R3, 0xd8, !PT ;  /* 0x0000001002027812 */ /* 0x002fca00078ed803 */
[----:B------:R3:W-:Y:S02]  /*0750*/  STS [UR20+0x8], R2 ;  /* 0x00000802ff007988 */ /* 0x0007e40008000814 */
.L_x_16:
[----:B-1----:R-:W-:Y:S05]  /*0760*/  BSYNC B1 ;  /* 0x0000000000017941 */ /* 0x002fea0003800000 */
.L_x_15:
[----:B------:R-:W-:Y:S04]  /*0770*/  BSSY B2, `(.L_x_17) ;  /* 0x000000f000027945 */ /* 0x000fe80003800000 */
[----:B------:R-:W-:Y:S04]  /*0780*/  BSSY B1, `(.L_x_18) ;  /* 0x000000c000017945 */ /* 0x000fe80003800000 */
[----:B------:R-:W-:Y:S05]  /*0790*/  @P2 BRA `(.L_x_19) ;  /* 0x0000000000282947 */ /* 0x000fea0003800000 */
[----:B---345:R-:W1:Y:S01]  /*07a0*/  LDS R2, [UR20+0x34] ;  /* 0x00003414ff027984 */ /* 0x038e620008000800 */
[----:B------:R-:W-:Y:S01]  /*07b0*/  IMAD.MOV.U32 R3, RZ, RZ, 0x3f000000 ;  /* 0x3f000000ff037424 */ /* 0x000fe200078e00ff */
[----:B------:R-:W-:Y:S05]  /*07c0*/  @P2 BREAK B1 ;  /* 0x0000000000012942 */ /* 0x000fea0003800000 */
[----:B-1----:R-:W-:-:S05]  /*07d0*/  LOP3.LUT R2, R2, 0xff000000, R3, 0xb8, !PT ;  /* 0xff00000002027812 */ /* 0x002fca00078eb803 */
[----:B------:R1:W-:Y:S01]  /*07e0*/  STS [UR20+0x34], R2 ;  /* 0x00003402ff007988 */ /* 0x0003e20008000814 */
[----:B------:R-:W-:Y:S05]  /*07f0*/  @P2 BRA `(.L_x_20) ;  /* 0x0000000000182947 */ /* 0x000fea0003800000 */
[----:B------:R-:W3:Y:S01]  /*0800*/  LDS R3, [UR20+0x38] ;  /* 0x00003814ff037984 */ /* 0x000ee20008000800 */
[----:B-1----:R-:W-:-:S05]  /*0810*/  IMAD.MOV.U32 R2, RZ, RZ, 0xff ;  /* 0x000000ffff027424 */ /* 0x002fca00078e00ff */
[----:B---3--:R-:W-:-:S05]  /*0820*/  LOP3.LUT R2, R3, 0xff, R2, 0xb8, !PT ;  /* 0x000000ff03027812 */ /* 0x008fca00078eb802 */
[----:B------:R1:W-:Y:S02]  /*0830*/  STS [UR20+0x38], R2 ;  /* 0x00003802ff007988 */ /* 0x0003e40008000814 */
.L_x_19:
[----:B------:R-:W-:Y:S05]  /*0840*/  BSYNC B1 ;  /* 0x0000000000017941 */ /* 0x000fea0003800000 */
.L_x_18:
[----:B------:R1:W-:Y:S02]  /*0850*/  @!P2 STS [UR20+0x20], R5 ;  /* 0x00002005ff00a988 */ /* 0x0003e40008000814 */
.L_x_20:
[----:B------:R-:W-:Y:S05]  /*0860*/  BSYNC B2 ;  /* 0x0000000000027941 */ /* 0x000fea0003800000 */
.L_x_17:
[----:B------:R-:W-:Y:S05]  /*0870*/  WARPSYNC.ALL ;  /* 0x0000000000007948 */ /* 0x000fea0003800000 */
[----:B-1----:R-:W1:Y:S01]  /*0880*/  LDC R5, c[0x0][0x22c] ;  /* 0x00008b00ff057b82 */ /* 0x002e620000000800 */
[----:B------:R-:W-:Y:S01]  /*0890*/  BSSY B2, `(.L_x_21) ;  /* 0x000000b000027945 */ /* 0x000fe20003800000 */
[----:B-1----:R-:W-:-:S03]  /*08a0*/  VIADD R5, R5, 0xffffffff ;  /* 0xffffffff05057836 */ /* 0x002fc60000000000 */
[----:B------:R-:W-:Y:S05]  /*08b0*/  @P2 BRA `(.L_x_22) ;  /* 0x0000000000202947 */ /* 0x000fea0003800000 */
[----:B---345:R-:W1:Y:S01]  /*08c0*/  LDS R2, [UR20+0x1c] ;  /* 0x00001c14ff027984 */ /* 0x038e620008000800 */
[----:B------:R-:W3:Y:S03]  /*08d0*/  LDC.64 R10, c[0x0][0x240] ;  /* 0x00009000ff0a7b82 */ /* 0x000ee60000000a00 */
[----:B------:R4:W-:Y:S01]  /*08e0*/  STS [UR20+0x24], R5 ;  /* 0x00002405ff007988 */ /* 0x0009e20008000814 */
[--C-:B---3--:R-:W-:Y:S02]  /*08f0*/  SHF.R.U32.HI R9, RZ, 0x4, R11.reuse ;  /* 0x00000004ff097819 */ /* 0x108fe4000001160b */
[----:B------:R-:W-:-:S05]  /*0900*/  SHF.R.U64 R3, R10, 0x4, R11 ;  /* 0x000000040a037819 */ /* 0x000fca000000120b */
[----:B------:R4:W-:Y:S01]  /*0910*/  STS [UR20+0xc], R3 ;  /* 0x00000c03ff007988 */ /* 0x0009e20008000814 */
[----:B-1----:R-:W-:-:S05]  /*0920*/  LOP3.LUT R2, R2, 0xf, R9, 0xb8, !PT ;  /* 0x0000000f02027812 */ /* 0x002fca00078eb809 */
[----:B------:R4:W-:Y:S02]  /*0930*/  STS [UR20+0x1c], R2 ;  /* 0x00001c02ff007988 */ /* 0x0009e40008000814 */
.L_x_22:
[----:B------:R-:W-:Y:S05]  /*0940*/  BSYNC B2 ;  /* 0x0000000000027941 */ /* 0x000fea0003800000 */
.L_x_21:
[----:B------:R-:W-:Y:S04]  /*0950*/  BSSY B3, `(.L_x_23) ;  /* 0x000001d000037945 */ /* 0x000fe80003800000 */
[----:B------:R-:W-:Y:S04]  /*0960*/  BSSY B2, `(.L_x_24) ;  /* 0x0000018000027945 */ /* 0x000fe80003800000 */
[----:B------:R-:W-:Y:S05]  /*0970*/  @P2 BRA `(.L_x_25) ;  /* 0x00000000001c2947 */ /* 0x000fea0003800000 */
[----:B---345:R-:W1:Y:S02]  /*0980*/  LDS R2, [UR20+0x34] ;  /* 0x00003414ff027984 */ /* 0x038e640008000800 */
[----:B-1----:R-:W-:-:S05]  /*0990*/  LOP3.LUT R2, R2, 0x7, RZ, 0xb8, !PT ;  /* 0x0000000702027812 */ /* 0x002fca00078eb8ff */
[----:B------:R1:W-:Y:S01]  /*09a0*/  STS [UR20+0x34], R2 ;  /* 0x00003402ff007988 */ /* 0x0003e20008000814 */
[----:B------:R-:W-:Y:S05]  /*09b0*/  @P2 BRA `(.L_x_26) ;  /* 0x00000000001c2947 */ /* 0x000fea0003800000 */
[----:B-1----:R-:W1:Y:S02]  /*09c0*/  LDS R2, [UR20+0x34] ;  /* 0x00003414ff027984 */ /* 0x002e640008000800 */
[----:B-1----:R-:W-:-:S05]  /*09d0*/  LOP3.LUT R2, R2, 0x38, RZ, 0xb8, !PT ;  /* 0x0000003802027812 */ /* 0x002fca00078eb8ff */
[----:B------:R1:W-:Y:S02]  /*09e0*/  STS [UR20+0x34], R2 ;  /* 0x00003402ff007988 */ /* 0x0003e40008000814 */
.L_x_25:
[----:B------:R-:W-:Y:S05]  /*09f0*/  @P2 BRA `(.L_x_27) ;  /* 0x00000000001c2947 */ /* 0x000fea0003800000 */
[----:B-1-345:R-:W1:Y:S02]  /*0a00*/  LDS R2, [UR20+0x8] ;  /* 0x00000814ff027984 */ /* 0x03ae640008000800 */
[----:B-1----:R-:W-:-:S05]  /*0a10*/  LOP3.LUT R2, R2, 0x780, RZ, 0xb8, !PT ;  /* 0x0000078002027812 */ /* 0x002fca00078eb8ff */
[----:B------:R3:W-:Y:S02]  /*0a20*/  STS [UR20+0x8], R2 ;  /* 0x00000802ff007988 */ /* 0x0007e40008000814 */
.L_x_26:
[----:B------:R-:W-:Y:S05]  /*0a30*/  @P2 BRA `(.L_x_28) ;  /* 0x0000000000282947 */ /* 0x000fea0003800000 */
[----:B-1-3--:R-:W1:Y:S02]  /*0a40*/  LDS R2, [UR20+0x8] ;  /* 0x00000814ff027984 */ /* 0x00ae640008000800 */
[----:B-1----:R-:W-:-:S05]  /*0a50*/  LOP3.LUT R2, R2, 0x1800, RZ, 0xb8, !PT ;  /* 0x0000180002027812 */ /* 0x002fca00078eb8ff */
[----:B------:R1:W-:Y:S02]  /*0a60*/  STS [UR20+0x8], R2 ;  /* 0x00000802ff007988 */ /* 0x0003e40008000814 */
.L_x_27:
[----:B------:R-:W-:Y:S05]  /*0a70*/  @P2 BREAK B2 ;  /* 0x0000000000022942 */ /* 0x000fea0003800000 */
[----:B------:R-:W-:Y:S05]  /*0a80*/  @P2 BRA `(.L_x_29) ;  /* 0x0000000000242947 */ /* 0x000fea0003800000 */
[----:B-1-345:R-:W1:Y:S01]  /*0a90*/  LDS R2, [UR20+0x8] ;  /* 0x00000814ff027984 */ /* 0x03ae620008000800 */
[----:B------:R-:W-:-:S05]  /*0aa0*/  IMAD.MOV.U32 R3, RZ, RZ, 0x6000 ;  /* 0x00006000ff037424 */ /* 0x000fca00078e00ff */
[----:B-1----:R-:W-:-:S04]  /*0ab0*/  LOP3.LUT R2, R2, 0x4000, R3, 0xd8, !PT ;  /* 0x0000400002027812 */ /* 0x002fc800078ed803 */
[----:B------:R-:W-:-:S05]  /*0ac0*/  LOP3.LUT R2, R2, 0x400000, RZ, 0xb8, !PT ;  /* 0x0040000002027812 */ /* 0x000fca00078eb8ff */
[----:B------:R4:W-:Y:S02]  /*0ad0*/  STS [UR20+0x8], R2 ;  /* 0x00000802ff007988 */ /* 0x0009e40008000814 */
.L_x_28:
[----:B------:R-:W-:Y:S05]  /*0ae0*/  BSYNC B2 ;  /* 0x0000000000027941 */ /* 0x000fea0003800000 */
.L_x_24:
[----:B-1-34-:R-:W1:Y:S02]  /*0af0*/  @!P2 LDS R2, [UR20+0x8] ;  /* 0x00000814ff02a984 */ /* 0x01ae640008000800 */
[----:B-1----:R-:W-:-:S05]  /*0b00*/  @!P2 LOP3.LUT R2, R2, 0x8000, RZ, 0xb8, !PT ;  /* 0x000080000202a812 */ /* 0x002fca00078eb8ff */
[----:B------:R1:W-:Y:S02]  /*0b10*/  @!P2 STS [UR20+0x8], R2 ;  /* 0x00000802ff00a988 */ /* 0x0003e40008000814 */
.L_x_29:
[----:B------:R-:W-:Y:S05]  /*0b20*/  BSYNC B3 ;  /* 0x0000000000037941 */ /* 0x000fea0003800000 */
.L_x_23:
[----:B------:R-:W-:Y:S05]  /*0b30*/  WARPSYNC.ALL ;  /* 0x0000000000007948 */ /* 0x000fea0003800000 */
[----:B------:R-:W-:-:S04]  /*0b40*/  UIADD3 UR25, UR5, 0x80, URZ ;  /* 0x0000008005197890 */ /* 0x000fc8000fffe03f */
[----:B------:R-:W-:-:S04]  /*0b50*/  UIADD3 UR24, UP0, UR25, UR26, URZ ;  /* 0x0000001a19187290 */ /* 0x000fc8000ff1e03f */
[----:B------:R-:W-:Y:S01]  /*0b60*/  ULEA.HI.X.SX32 UR25, UR25, UR27, 0x1, UP0 ;  /* 0x0000001b19197291 */ /* 0x000fe200080f0e3f */
[----:B------:R-:W-:Y:S11]  /*0b70*/  @P0 BRA `(.L_x_30) ;  /* 0x0000000000280947 */ /* 0x000ff60003800000 */
[----:B-1-345:R-:W1:Y:S01]  /*0b80*/  S2R R2, SR_LANEID ;  /* 0x0000000000027919 */ /* 0x03ae620000000000 */
[----:B------:R-:W-:Y:S05]  /*0b90*/  WARPSYNC.ALL ;  /* 0x0000000000007948 */ /* 0x000fea0003800000 */
[----:B-1----:R-:W-:-:S05]  /*0ba0*/  IMAD.SHL.U32 R8, R2, 0x4, RZ ;  /* 0x0000000402087824 */ /* 0x002fca00078e00ff */
[----:B------:R-:W1:Y:S01]  /*0bb0*/  LDS R9, [R8+UR20] ;  /* 0x0000001408097984 */ /* 0x000e620008000800 */
[----:B------:R-:W-:-:S05]  /*0bc0*/  IADD3 R2, P1, R8, UR24, RZ ;  /* 0x0000001808027c10 */ /* 0x000fca000ff3e0ff */
[----:B------:R-:W-:-:S05]  /*0bd0*/  IMAD.X R3, RZ, RZ, UR25, P1 ;  /* 0x00000019ff037e24 */ /* 0x000fca00088e06ff */
[----:B-1----:R1:W3:Y:S01]  /*0be0*/  ATOMG.E.EXCH.STRONG.GPU PT, RZ, [R2], R9 ;  /* 0x0000000902ff73a8 */ /* 0x0022e200041ee100 */
[----:B------:R-:W-:-:S04]  /*0bf0*/  DEPBAR {5,4,3,2,1,0} ;  /* 0x0000003f0000791a */ /* 0x000fc80000000000 */
[----:B------:R1:W-:Y:S01]  /*0c00*/  UTMACCTL.IV [UR24] ;  /* 0x00000000180079b9 */ /* 0x0003e20008000000 */
[----:B------:R-:W-:Y:S01]  /*0c10*/  NOP ;  /* 0x0000000000007918 */ /* 0x000fe20000000000 */
.L_x_30:
[----:B------:R-:W-:Y:S05]  /*0c20*/  @P0 BRA `(.L_x_31) ;  /* 0x00000000000c0947 */ /* 0x000fea0003800000 */
[----:B------:R0:W-:Y:S01]  /*0c30*/  UTMACMDFLUSH ;  /* 0x00000000000079b7 */ /* 0x0001e20000000000 */
[----:B------:R-:W-:Y:S05]  /*0c40*/  @P0 BRA `(.L_x_31) ;  /* 0x0000000000040947 */ /* 0x000fea0003800000 */
[----:B------:R-:W-:-:S04]  /*0c50*/  DEPBAR.LE SB0, 0x0 ;  /* 0x000080000000791a */ /* 0x000fc80000000000 */
.L_x_31:
[----:B------:R-:W-:Y:S05]  /*0c60*/  WARPSYNC.ALL ;  /* 0x0000000000007948 */ /* 0x000fea0003800000 */
[----:B---3--:R-:W-:Y:S06]  /*0c70*/  BAR.SYNC.DEFER_BLOCKING 0x0 ;  /* 0x0000000000007b1d */ /* 0x008fec0000010000 */
[----:B------:R-:W-:Y:S02]  /*0c80*/  BSSY B3, `(.L_x_32) ;  /* 0x000000b000037945 */ /* 0x000fe40003800000 */
[----:B------:R-:W-:Y:S06]  /*0c90*/  BAR.SYNC.DEFER_BLOCKING 0x0 ;  /* 0x0000000000007b1d */ /* 0x000fec0000010000 */
[----:B------:R3:W-:Y:S01]  /*0ca0*/  @!P0 STS [R4], RZ ;  /* 0x000000ff04008388 */ /* 0x0007e20000000800 */
[----:B------:R-:W-:Y:S01]  /*0cb0*/  NOP ;  /* 0x0000000000007918 */ /* 0x000fe20000000000 */
[----:B------:R-:W-:Y:S05]  /*0cc0*/  @P2 BRA `(.L_x_33) ;  /* 0x0000000000182947 */ /* 0x000fea0003800000 */
[----:B-1--45:R-:W1:Y:S01]  /*0cd0*/  LDS R2, [UR20+0x8] ;  /* 0x00000814ff027984 */ /* 0x032e620008000800 */
[----:B------:R-:W4:Y:S01]  /*0ce0*/  LDC.64 R8, c[0x0][0x220] ;  /* 0x00008800ff087b82 */ /* 0x000f220000000a00 */
[----:B------:R-:W-:Y:S02]  /*0cf0*/  IMAD.MOV.U32 R3, RZ, RZ, 0x70 ;  /* 0x00000070ff037424 */ /* 0x000fe400078e00ff */
[----:B----4-:R4:W-:Y:S03]  /*0d00*/  STS.64 [UR20], R8 ;  /* 0x00000008ff007988 */ /* 0x0109e60008000a14 */
[----:B-1----:R-:W-:-:S05]  /*0d10*/  LOP3.LUT R2, R2, 0x10, R3, 0xd8, !PT ;  /* 0x0000001002027812 */ /* 0x002fca00078ed803 */
[----:B------:R4:W-:Y:S02]  /*0d20*/  STS [UR20+0x8], R2 ;  /* 0x00000802ff007988 */ /* 0x0009e40008000814 */
.L_x_33:
[----:B-1----:R-:W-:Y:S05]  /*0d30*/  BSYNC B3 ;  /* 0x0000000000037941 */ /* 0x002fea0003800000 */
.L_x_32:
[----:B------:R-:W-:Y:S04]  /*0d40*/  BSSY B3, `(.L_x_34) ;  /* 0x0000033000037945 */ /* 0x000fe80003800000 */
[----:B------:R-:W-:Y:S04]  /*0d50*/  BSSY B4, `(.L_x_35) ;  /* 0x000002e000047945 */ /* 0x000fe80003800000 */
[----:B------:R-:W-:Y:S05]  /*0d60*/  @P2 BRA `(.L_x_36) ;  /* 0x0000000000242947 */ /* 0x000fea0003800000 */
[----:B----45:R-:W1:Y:S01]  /*0d70*/  LDS R2, [UR20+0x34] ;  /* 0x00003414ff027984 */ /* 0x030e620008000800 */
[----:B------:R-:W-:-:S05]  /*0d80*/  IMAD.MOV.U32 R3, RZ, RZ, 0x7f000000 ;  /* 0x7f000000ff037424 */ /* 0x000fca00078e00ff */
[----:B-1----:R-:W-:-:S05]  /*0d90*/  LOP3.LUT R2, R2, 0xff000000, R3, 0xb8, !PT ;  /* 0xff00000002027812 */ /* 0x002fca00078eb803 */
[----:B------:R1:W-:Y:S01]  /*0da0*/  STS [UR20+0x34], R2 ;  /* 0x00003402ff007988 */ /* 0x0003e20008000814 */
[----:B------:R-:W-:Y:S05]  /*0db0*/  @P2 BRA `(.L_x_37) ;  /* 0x0000000000182947 */ /* 0x000fea0003800000 */
[----:B-1----:R-:W1:Y:S01]  /*0dc0*/  LDS R2, [UR20+0x38] ;  /* 0x00003814ff027984 */ /* 0x002e620008000800 */
[----:B------:R-:W-:-:S05]  /*0dd0*/  IMAD.MOV.U32 R3, RZ, RZ, 0x7f ;  /* 0x0000007fff037424 */ /* 0x000fca00078e00ff */
[----:B-1----:R-:W-:-:S05]  /*0de0*/  LOP3.LUT R2, R2, 0xff, R3, 0xb8, !PT ;  /* 0x000000ff02027812 */ /* 0x002fca00078eb803 */
[----:B------:R1:W-:Y:S02]  /*0df0*/  STS [UR20+0x38], R2 ;  /* 0x00003802ff007988 */ /* 0x0003e40008000814 */
.L_x_36:
[----:B------:R-:W-:Y:S05]  /*0e00*/  @P2 BRA `(.L_x_38) ;  /* 0x00000000000c2947 */ /* 0x000fea0003800000 */
[----:B------:R1:W-:Y:S02]  /*0e10*/  STS [UR20+0x20], R5 ;  /* 0x00002005ff007988 */ /* 0x0003e40008000814 */
.L_x_37:
[----:B------:R-:W-:Y:S05]  /*0e20*/  @P2 BRA `(.L_x_39) ;  /* 0x0000000000242947 */ /* 0x000fea0003800000 */
[----:B------:R1:W-:Y:S02]  /*0e30*/  STS [UR20+0x24], R6 ;  /* 0x00002406ff007988 */ /* 0x0003e40008000814 */
.L_x_38:
[----:B------:R-:W-:Y:S05]  /*0e40*/  @P2 BRA `(.L_x_40) ;  /* 0x00000000002c2947 */ /* 0x000fea0003800000 */
[----:B-1--45:R-:W1:Y:S01]  /*0e50*/  LDS R2, [UR20+0x1c] ;  /* 0x00001c14ff027984 */ /* 0x032e620008000800 */
[----:B------:R-:W4:Y:S02]  /*0e60*/  LDC.64 R8, c[0x0][0x248] ;  /* 0x00009200ff087b82 */ /* 0x000f240000000a00 */
[--C-:B----4-:R-:W-:Y:S02]  /*0e70*/  SHF.R.U32.HI R5, RZ, 0x4, R9.reuse ;  /* 0x00000004ff057819 */ /* 0x110fe40000011609 */
[----:B------:R-:W-:-:S05]  /*0e80*/  SHF.R.U64 R3, R8, 0x4, R9 ;  /* 0x0000000408037819 */ /* 0x000fca0000001209 */
[----:B------:R4:W-:Y:S01]  /*0e90*/  STS [UR20+0xc], R3 ;  /* 0x00000c03ff007988 */ /* 0x0009e20008000814 */
[----:B-1----:R-:W-:-:S05]  /*0ea0*/  LOP3.LUT R2, R2, 0xf, R5, 0xb8, !PT ;  /* 0x0000000f02027812 */ /* 0x002fca00078eb805 */
[----:B------:R4:W-:Y:S02]  /*0eb0*/  STS [UR20+0x1c], R2 ;  /* 0x00001c02ff007988 */ /* 0x0009e40008000814 */
.L_x_39:
[----:B------:R-:W-:Y:S05]  /*0ec0*/  @P2 BRA `(.L_x_41) ;  /* 0x00000000001c2947 */ /* 0x000fea0003800000 */
[----:B-1--45:R-:W1:Y:S02]  /*0ed0*/  LDS R2, [UR20+0x34] ;  /* 0x00003414ff027984 */ /* 0x032e640008000800 */
[----:B-1----:R-:W-:-:S05]  /*0ee0*/  LOP3.LUT R2, R2, 0x7, RZ, 0xb8, !PT ;  /* 0x0000000702027812 */ /* 0x002fca00078eb8ff */
[----:B------:R1:W-:Y:S02]  /*0ef0*/  STS [UR20+0x34], R2 ;  /* 0x00003402ff007988 */ /* 0x0003e40008000814 */
.L_x_40:
[----:B------:R-:W-:Y:S05]  /*0f00*/  @P2 BRA `(.L_x_42) ;  /* 0x00000000001c2947 */ /* 0x000fea0003800000 */
[----:B-1--45:R-:W1:Y:S02]  /*0f10*/  LDS R2, [UR20+0x34] ;  /* 0x00003414ff027984 */ /* 0x032e640008000800 */
[----:B-1----:R-:W-:-:S05]  /*0f20*/  LOP3.LUT R2, R2, 0x38, RZ, 0xb8, !PT ;  /* 0x0000003802027812 */ /* 0x002fca00078eb8ff */
[----:B------:R1:W-:Y:S02]  /*0f30*/  STS [UR20+0x34], R2 ;  /* 0x00003402ff007988 */ /* 0x0003e40008000814 */
.L_x_41:
[----:B------:R-:W-:Y:S05]  /*0f40*/  @P2 BRA `(.L_x_43) ;  /* 0x00000000001c2947 */ /* 0x000fea0003800000 */
[----:B-1--45:R-:W1:Y:S02]  /*0f50*/  LDS R2, [UR20+0x8] ;  /* 0x00000814ff027984 */ /* 0x032e640008000800 */
[----:B-1----:R-:W-:-:S05]  /*0f60*/  LOP3.LUT R2, R2, 0x780, RZ, 0xb8, !PT ;  /* 0x0000078002027812 */ /* 0x002fca00078eb8ff */
[----:B------:R1:W-:Y:S02]  /*0f70*/  STS [UR20+0x8], R2 ;  /* 0x00000802ff007988 */ /* 0x0003e40008000814 */
.L_x_42:
[----:B------:R-:W-:Y:S05]  /*0f80*/  @P2 BRA `(.L_x_44) ;  /* 0x0000000000282947 */ /* 0x000fea0003800000 */
[----:B-1--45:R-:W1:Y:S02]  /*0f90*/  LDS R2, [UR20+0x8] ;  /* 0x00000814ff027984 */ /* 0x032e640008000800 */
[----:B-1----:R-:W-:-:S05]  /*0fa0*/  LOP3.LUT R2, R2, 0x1800, RZ, 0xb8, !PT ;  /* 0x0000180002027812 */ /* 0x002fca00078eb8ff */
[----:B------:R1:W-:Y:S02]  /*0fb0*/  STS [UR20+0x8], R2 ;  /* 0x00000802ff007988 */ /* 0x0003e40008000814 */
.L_x_43:
[----:B------:R-:W-:Y:S05]  /*0fc0*/  @P2 BREAK B4 ;  /* 0x0000000000042942 */ /* 0x000fea0003800000 */
[----:B------:R-:W-:Y:S05]  /*0fd0*/  @P2 BRA `(.L_x_45) ;  /* 0x0000000000242947 */ /* 0x000fea0003800000 */
[----:B-1--45:R-:W1:Y:S01]  /*0fe0*/  LDS R2, [UR20+0x8] ;  /* 0x00000814ff027984 */ /* 0x032e620008000800 */
[----:B------:R-:W-:-:S05]  /*0ff0*/  IMAD.MOV.U32 R3, RZ, RZ, 0x6000 ;  /* 0x00006000ff037424 */ /* 0x000fca00078e00ff */
[----:B-1----:R-:W-:-:S04]  /*1000*/  LOP3.LUT R2, R2, 0x6000, R3, 0xd8, !PT ;  /* 0x0000600002027812 */ /* 0x002fc800078ed803 */
[----:B------:R-:W-:-:S05]  /*1010*/  LOP3.LUT R2, R2, 0x400000, RZ, 0xb8, !PT ;  /* 0x0040000002027812 */ /* 0x000fca00078eb8ff */
[----:B------:R1:W-:Y:S02]  /*1020*/  STS [UR20+0x8], R2 ;  /* 0x00000802ff007988 */ /* 0x0003e40008000814 */
.L_x_44:
[----:B------:R-:W-:Y:S05]  /*1030*/  BSYNC B4 ;  /* 0x0000000000047941 */ /* 0x000fea0003800000 */
.L_x_35:
[----:B-1--45:R-:W1:Y:S02]  /*1040*/  @!P2 LDS R2, [UR20+0x8] ;  /* 0x00000814ff02a984 */ /* 0x032e640008000800 */
[----:B-1----:R-:W-:-:S05]  /*1050*/  @!P2 LOP3.LUT R2, R2, 0x8000, RZ, 0xb8, !PT ;  /* 0x000080000202a812 */ /* 0x002fca00078eb8ff */
[----:B------:R1:W-:Y:S02]  /*1060*/  @!P2 STS [UR20+0x8], R2 ;  /* 0x00000802ff00a988 */ /* 0x0003e40008000814 */
.L_x_45:
[----:B------:R-:W-:Y:S05]  /*1070*/  BSYNC B3 ;  /* 0x0000000000037941 */ /* 0x000fea0003800000 */
.L_x_34:
[----:B------:R-:W-:Y:S05]  /*1080*/  WARPSYNC.ALL ;  /* 0x0000000000007948 */ /* 0x000fea0003800000 */
[----:B------:R-:W-:Y:S01]  /*1090*/  UIADD3 UR5, UR5, 0x100, URZ ;  /* 0x0000010005057890 */ /* 0x000fe2000fffe03f */
[----:B------:R-:W-:Y:S01]  /*10a0*/  ISETP.GE.AND P1, PT, R12, 0x1, PT ;  /* 0x000000010c00780c */ /* 0x000fe20003f26270 */
[----:B------:R-:W-:Y:S01]  /*10b0*/  IMAD.MOV.U32 R24, RZ, RZ, RZ ;  /* 0x000000ffff187224 */ /* 0x000fe200078e00ff */
[----:B------:R-:W-:Y:S01]  /*10c0*/  SHF.R.U32.HI R6, RZ, 0x5, R0 ;  /* 0x00000005ff067819 */ /* 0x000fe20000011600 */
[----:B------:R-:W-:-:S04]  /*10d0*/  UIADD3 UR26, UP0, UR5, UR26, URZ ;  /* 0x0000001a051a7290 */ /* 0x000fc8000ff1e03f */
[----:B------:R-:W-:Y:S01]  /*10e0*/  ULEA.HI.X.SX32 UR27, UR5, UR27, 0x1, UP0 ;  /* 0x0000001b051b7291 */ /* 0x000fe200080f0e3f */
[----:B------:R-:W-:Y:S11]  /*10f0*/  @P0 BRA `(.L_x_46) ;  /* 0x0000000000280947 */ /* 0x000ff60003800000 */
[----:B-1--45:R-:W2:Y:S01]  /*1100*/  S2R R2, SR_LANEID ;  /* 0x0000000000027919 */ /* 0x032ea20000000000 */
[----:B------:R-:W-:Y:S05]  /*1110*/  WARPSYNC.ALL ;  /* 0x0000000000007948 */ /* 0x000fea0003800000 */
[----:B--23--:R-:W-:-:S05]  /*1120*/  IMAD.SHL.U32 R4, R2, 0x4, RZ ;  /* 0x0000000402047824 */ /* 0x00cfca00078e00ff */
[----:B------:R-:W1:Y:S01]  /*1130*/  LDS R5, [R4+UR20] ;  /* 0x0000001404057984 */ /* 0x000e620008000800 */
[----:B------:R-:W-:-:S05]  /*1140*/  IADD3 R2, P3, R4, UR26, RZ ;  /* 0x0000001a04027c10 */ /* 0x000fca000ff7e0ff */
[----:B------:R-:W-:-:S05]  /*1150*/  IMAD.X R3, RZ, RZ, UR27, P3 ;  /* 0x0000001bff037e24 */ /* 0x000fca00098e06ff */
[----:B-1----:R1:W2:Y:S01]  /*1160*/  ATOMG.E.EXCH.STRONG.GPU PT, RZ, [R2], R5 ;  /* 0x0000000502ff73a8 */ /* 0x0022a200041ee100 */
[----:B------:R-:W-:-:S04]  /*1170*/  DEPBAR {5,4,3,2,1,0} ;  /* 0x0000003f0000791a */ /* 0x000fc80000000000 */
[----:B------:R1:W-:Y:S01]  /*1180*/  UTMACCTL.IV [UR26] ;  /* 0x000000001a0079b9 */ /* 0x0003e20008000000 */
[----:B------:R-:W-:Y:S01]  /*1190*/  NOP ;  /* 0x0000000000007918 */ /* 0x000fe20000000000 */
.L_x_46:
[----:B------:R-:W-:Y:S05]  /*11a0*/  @P0 BRA `(.L_x_47) ;  /* 0x00000000000c0947 */ /* 0x000fea0003800000 */
[----:B------:R0:W-:Y:S01]  /*11b0*/  UTMACMDFLUSH ;  /* 0x00000000000079b7 */ /* 0x0001e20000000000 */
[----:B------:R-:W-:Y:S05]  /*11c0*/  @P0 BRA `(.L_x_47) ;  /* 0x0000000000040947 */ /* 0x000fea0003800000 */
[----:B------:R-:W-:-:S04]  /*11d0*/  DEPBAR.LE SB0, 0x0 ;  /* 0x000080000000791a */ /* 0x000fc80000000000 */
.L_x_47:
[----:B------:R-:W-:Y:S05]  /*11e0*/  WARPSYNC.ALL ;  /* 0x0000000000007948 */ /* 0x000fea0003800000 */
[----:B--2---:R-:W-:Y:S01]  /*11f0*/  BAR.SYNC.DEFER_BLOCKING 0x0 ;  /* 0x0000000000007b1d */ /* 0x004fe20000010000 */
[----:B------:R-:W-:Y:S01]  /*1200*/  R2UR UR21, R6 ;  /* 0x00000000061572ca */ /* 0x000fe200000e0000 */
[----:B------:R-:W-:Y:S01]  /*1210*/  USHF.L.U32 UR15, UR31, 0x8, URZ ;  /* 0x000000081f0f7899 */ /* 0x000fe2000800063f */
[----:B------:R-:W-:Y:S01]  /*1220*/  IMAD.MOV.U32 R25, RZ, RZ, RZ ;  /* 0x000000ffff197224 */ /* 0x000fe200078e00ff */
[----:B------:R-:W-:Y:S01]  /*1230*/  USHF.L.U32 UR11, UR30, 0x7, URZ ;  /* 0x000000071e0b7899 */ /* 0x000fe2000800063f */
[----:B------:R-:W-:Y:S01]  /*1240*/  CS2R R26, SRZ ;  /* 0x00000000001a7805 */ /* 0x000fe2000001ff00 */
[----:B------:R-:W-:Y:S01]  /*1250*/  VOTEU.ALL UP0, P2 ;  /* 0x00000000003f7886 */ /* 0x000fe20001000000 */
[----:B------:R-:W-:Y:S01]  /*1260*/  UMOV UR6, 0x1 ;  /* 0x0000000100067882 */ /* 0x000fe20000000000 */
[----:B------:R-:W-:Y:S01]  /*1270*/  VOTEU.ALL UP1, P2 ;  /* 0x00000000003f7886 */ /* 0x000fe20001020000 */
[----:B------:R-:W-:-:S02]  /*1280*/  CS2R R28, SRZ ;  /* 0x00000000001c7805 */ /* 0x000fc4000001ff00 */
[----:B------:R-:W-:Y:S01]  /*1290*/  CS2R R30, SRZ ;  /* 0x00000000001e7805 */ /* 0x000fe2000001ff00 */
[----:B------:R-:W-:-:S04]  /*12a0*/  @!UP0 UIADD3 UR8, -UR6, 0x100000, URZ ;  /* 0x0010000006088890 */ /* 0x000fc8000fffe13f */
[----:B------:R-:W-:Y:S02]  /*12b0*/  @!UP0 USHF.L.U32 UR9, UR8, 0xb, URZ ;  /* 0x0000000b08098899 */ /* 0x000fe4000800063f */
[----:B------:R-:W-:Y:S01]  /*12c0*/  @!UP0 USHF.L.U32 UR8, UR8, 0x1, URZ ;  /* 0x0000000108088899 */ /* 0x000fe2000800063f */
[----:B------:R-:W-:Y:S01]  /*12d0*/  CS2R R32, SRZ ;  /* 0x0000000000207805 */ /* 0x000fe2000001ff00 */
[----:B------:R-:W-:-:S04]  /*12e0*/  @!UP0 UIADD3 UR6, -UR6, 0x100000, URZ ;  /* 0x0010000006068890 */ /* 0x000fc8000fffe13f */
[----:B------:R-:W-:Y:S02]  /*12f0*/  @!UP0 USHF.L.U32 UR7, UR6, 0xb, URZ ;  /* 0x0000000b06078899 */ /* 0x000fe4000800063f */
[----:B------:R-:W-:Y:S01]  /*1300*/  @!UP0 USHF.L.U32 UR6, UR6, 0x1, URZ ;  /* 0x0000000106068899 */ /* 0x000fe2000800063f */
[----:B------:R-:W-:Y:S01]  /*1310*/  CS2R R34, SRZ ;  /* 0x0000000000227805 */ /* 0x000fe2000001ff00 */
[----:B------:R-:W-:Y:S01]  /*1320*/  VOTEU.ALL UP0, P2 ;  /* 0x00000000003f7886 */ /* 0x000fe20001000000 */
[----:B------:R-:W-:Y:S02]  /*1330*/  CS2R R36, SRZ ;  /* 0x0000000000247805 */ /* 0x000fe4000001ff00 */
[----:B------:R-:W-:Y:S02]  /*1340*/  CS2R R38, SRZ ;  /* 0x0000000000267805 */ /* 0x000fe4000001ff00 */
[----:B------:R-:W-:Y:S02]  /*1350*/  CS2R R40, SRZ ;  /* 0x0000000000287805 */ /* 0x000fe4000001ff00 */
[----:B------:R-:W-:-:S02]  /*1360*/  CS2R R42, SRZ ;  /* 0x00000000002a7805 */ /* 0x000fc4000001ff00 */
[----:B------:R-:W-:Y:S02]  /*1370*/  CS2R R44, SRZ ;  /* 0x00000000002c7805 */ /* 0x000fe4000001ff00 */
[----:B------:R-:W-:Y:S02]  /*1380*/  CS2R R46, SRZ ;  /* 0x00000000002e7805 */ /* 0x000fe4000001ff00 */
[----:B------:R-:W-:Y:S02]  /*1390*/  CS2R R48, SRZ ;  /* 0x0000000000307805 */ /* 0x000fe4000001ff00 */
[----:B------:R-:W-:Y:S01]  /*13a0*/  CS2R R50, SRZ ;  /* 0x0000000000327805 */ /* 0x000fe2000001ff00 */
[----:B------:R-:W2:Y:S02]  /*13b0*/  FENCE.VIEW.ASYNC.S ;  /* 0x00000000000073c6 */ /* 0x000ea40000000000 */
[----:B--2---:R2:W4:Y:S02]  /*13c0*/  @!UP0 SYNCS.EXCH.64 URZ, [UR20+0xc000], UR8 ;  /* 0x00c00008143f85b2 */ /* 0x0045240008000100 */
[----:B----4-:R-:W-:Y:S01]  /*13d0*/  BAR.SYNC.DEFER_BLOCKING 0x0 ;  /* 0x0000000000007b1d */ /* 0x010fe20000010000 */
[----:B------:R-:W-:-:S02]  /*13e0*/  CS2R R52, SRZ ;  /* 0x0000000000347805 */ /* 0x000fc4000001ff00 */
[----:B------:R-:W-:Y:S02]  /*13f0*/  CS2R R54, SRZ ;  /* 0x0000000000367805 */ /* 0x000fe4000001ff00 */
[----:B------:R-:W-:Y:S02]  /*1400*/  CS2R R56, SRZ ;  /* 0x0000000000387805 */ /* 0x000fe4000001ff00 */
[----:B------:R-:W-:Y:S02]  /*1410*/  CS2R R58, SRZ ;  /* 0x00000000003a7805 */ /* 0x000fe4000001ff00 */
[----:B------:R-:W-:Y:S02]  /*1420*/  CS2R R60, SRZ ;  /* 0x00000000003c7805 */ /* 0x000fe4000001ff00 */
[----:B------:R-:W-:Y:S02]  /*1430*/  CS2R R62, SRZ ;  /* 0x00000000003e7805 */ /* 0x000fe4000001ff00 */
        /* <DEDUP_REMOVED lines=17> */
[----:B------:R2:W4:Y:S01]  /*1550*/  @!UP1 SYNCS.EXCH.64 URZ, [UR20+0xc008], UR6 ;  /* 0x00c00806143f95b2 */ /* 0x0005220008000100 */
        /* <DEDUP_REMOVED lines=26> */
[----:B------:R-:W-:Y:S01]  /*1700*/  CS2R R150, SRZ ;  /* 0x0000000000967805 */ /* 0x000fe2000001ff00 */
[----:B----4-:R-:W-:Y:S06]  /*1710*/  @!P1 BRA `(.L_x_48) ;  /* 0x0000000800049947 */ /* 0x010fec0003800000 */
        /* <DEDUP_REMOVED lines=64> */
[----:B------:R-:W-:Y:S01]  /*1b20*/  UMOV UR5, URZ ;  /* 0x0000003f00057c82 */ /* 0x000fe20008000000 */
[----:B------:R-:W-:-:S05]  /*1b30*/  UMOV UR10, URZ ;  /* 0x0000003f000a7c82 */ /* 0x000fca0008000000 */
.L_x_50:
[----:B------:R-:W-:Y:S01]  /*1b40*/  BAR.SYNC.DEFER_BLOCKING 0x0 ;  /* 0x0000000000007b1d */ /* 0x000fe20000010000 */
[----:B------:R-:W-:Y:S01]  /*1b50*/  ULEA UR32, UR5, UR20, 0x3 ;  /* 0x0000001405207291 */ /* 0x000fe2000f8e183f */
[----:B-1----:R-:W-:Y:S01]  /*1b60*/  @!P2 IMAD.MOV.U32 R3, RZ, RZ, 0x6000 ;  /* 0x00006000ff03a424 */ /* 0x002fe200078e00ff */
[----:B------:R-:W-:Y:S01]  /*1b70*/  ELECT P0, URZ, PT ;  /* 0x00000000003f782f */ /* 0x000fe20003800000 */
[----:B-----5:R-:W-:Y:S01]  /*1b80*/  IMAD.U32 R2, RZ, RZ, UR4 ;  /* 0x00000004ff027e24 */ /* 0x020fe2000f8e00ff */
[----:B--2---:R-:W-:Y:S02]  /*1b90*/  ULEA UR8, UR5, UR20, 0xd ;  /* 0x0000001405087291 */ /* 0x004fe4000f8e683f */
[C---:B------:R-:W-:Y:S02]  /*1ba0*/  ISETP.LT.U32.AND P0, PT, R7.reuse, 0x20, P0 ;  /* 0x000000200700780c */ /* 0x040fe40000701070 */
[----:B------:R-:W-:Y:S02]  /*1bb0*/  ELECT P1, URZ, PT ;  /* 0x00000000003f782f */ /* 0x000fe40003820000 */
[----:B------:R-:W-:Y:S01]  /*1bc0*/  SHF.L.U32 R2, R2, 0x1f, RZ ;  /* 0x0000001f02027819 */ /* 0x000fe200000006ff */
[----:B------:R-:W-:Y:S01]  /*1bd0*/  UIADD3 UR8, UR8, 0x8000, URZ ;  /* 0x0000800008087890 */ /* 0x000fe2000fffe03f */
[----:B------:R-:W-:Y:S01]  /*1be0*/  ISETP.LT.U32.AND P1, PT, R7, 0x20, P1 ;  /* 0x000000200700780c */ /* 0x000fe20000f21070 */
[----:B------:R-:W-:Y:S01]  /*1bf0*/  ULEA UR12, UR5, UR20, 0xe ;  /* 0x00000014050c7291 */ /* 0x000fe2000f8e703f */
[----:B------:R-:W-:Y:S01]  /*1c00*/  UMOV UR14, UR10 ;  /* 0x0000000a000e7c82 */ /* 0x000fe20008000000 */
[----:B------:R-:W-:-:S02]  /*1c10*/  USHF.L.U32 UR16, UR21, 0x6, URZ ;  /* 0x0000000615107899 */ /* 0x000fc4000800063f */
[----:B------:R-:W-:Y:S02]  /*1c20*/  USHF.R.U32.HI UR18, URZ, 0x4, UR12 ;  /* 0x000000043f127899 */ /* 0x000fe4000801160c */
[----:B------:R-:W-:Y:S01]  /*1c30*/  VOTEU.ANY UP0, P0 ;  /* 0x00000000003f7886 */ /* 0x000fe20000000100 */
[----:B------:R-:W-:Y:S01]  /*1c40*/  VOTEU.ANY UP2, P0 ;  /* 0x00000000003f7886 */ /* 0x000fe20000040100 */
[----:B------:R-:W-:Y:S01]  /*1c50*/  ULOP3.LUT UR16, UR16, 0x100, URZ, 0xc0, !UPT ;  /* 0x0000010010107892 */ /* 0x000fe2000f8ec03f */
[----:B------:R1:W-:Y:S01]  /*1c60*/  @!P2 SYNCS.ARRIVE.TRANS64 RZ, [UR32+0xc000], R3 ;  /* 0x00c00003ffffa9a7 */ /* 0x0003e20008000020 */
[----:B------:R-:W-:Y:S01]  /*1c70*/  BAR.SYNC.DEFER_BLOCKING 0x0 ;  /* 0x0000000000007b1d */ /* 0x000fe20000010000 */
[----:B------:R-:W-:Y:S02]  /*1c80*/  @UP0 UIADD3 UR9, UR32, 0xc000, URZ ;  /* 0x0000c00020090890 */ /* 0x000fe4000fffe03f */
[----:B------:R-:W-:Y:S02]  /*1c90*/  ULEA.HI UR16, UR8, UR16, URZ, 0x1c ;  /* 0x0000001008107291 */ /* 0x000fe4000f8fe03f */
[----:B------:R-:W-:Y:S01]  /*1ca0*/  USGXT.U32 UR18, UR18, 0xe ;  /* 0x0000000e1212789a */ /* 0x000fe20008000000 */
[----:B------:R-:W-:Y:S01]  /*1cb0*/  @UP0 UMOV UR6, UR22 ;  /* 0x0000001600060c82 */ /* 0x000fe20008000000 */
[----:B------:R-:W-:Y:S01]  /*1cc0*/  @UP0 UMOV UR7, UR23 ;  /* 0x0000001700070c82 */ /* 0x000fe20008000000 */
[----:B------:R-:W-:Y:S01]  /*1cd0*/  VOTEU.ANY UP1, P1 ;  /* 0x00000000003f7886 */ /* 0x000fe20000820100 */
[----:B------:R-:W-:Y:S01]  /*1ce0*/  VOTEU.ANY UP3, P1 ;  /* 0x00000000003f7886 */ /* 0x000fe20000860100 */
[----:B------:R-:W-:Y:S01]  /*1cf0*/  UMOV UR19, 0x80000020 ;  /* 0x8000002000137882 */ /* 0x000fe20000000000 */
[----:B------:R-:W-:-:S02]  /*1d00*/  UMOV UR17, 0x80000020 ;  /* 0x8000002000117882 */ /* 0x000fc40000000000 */
[----:B------:R-:W-:Y:S01]  /*1d10*/  @UP1 UIADD3 UR13, UR32, 0xc000, URZ ;  /* 0x0000c000200d1890 */ /* 0x000fe2000fffe03f */
[----:B------:R-:W-:Y:S01]  /*1d20*/  @UP1 UMOV UR28, UR24 ;  /* 0x00000018001c1c82 */ /* 0x000fe20008000000 */
[----:B------:R-:W-:Y:S01]  /*1d30*/  @UP1 UMOV UR29, UR25 ;  /* 0x00000019001d1c82 */ /* 0x000fe20008000000 */
[----:B------:R2:W-:Y:S01]  /*1d40*/  @UP2 UTMALDG.2D [UR8], [UR6] ;  /* 0x00000008060025b4 */ /* 0x0005e20008008000 */
[----:B------:R4:W-:Y:S06]  /*1d50*/  MEMBAR.ALL.CTA ;  /* 0x0000000000007992 */ /* 0x0009ec0000008000 */
[----:B----4-:R-:W4:Y:S01]  /*1d60*/  FENCE.VIEW.ASYNC.S ;  /* 0x00000000000073c6 */ /* 0x010f220000000000 */
[----:B--2---:R-:W-:-:S07]  /*1d70*/  ULOP3.LUT UR8, UR16, 0x3fff, URZ, 0xc0, !UPT ;  /* 0x00003fff10087892 */ /* 0x004fce000f8ec03f */
[----:B------:R-:W-:Y:S01]  /*1d80*/  UMOV UR16, UR8 ;  /* 0x0000000800107c82 */ /* 0x000fe20008000000 */
[----:B----4-:R-:W-:Y:S06]  /*1d90*/  BAR.SYNC.DEFER_BLOCKING 0x0 ;  /* 0x0000000000007b1d */ /* 0x010fec0000010000 */
[----:B------:R1:W-:Y:S02]  /*1da0*/  @UP3 UTMALDG.2D [UR12], [UR28] ;  /* 0x0000000c1c0035b4 */ /* 0x0003e40008008000 */
[----:B------:R-:W-:Y:S06]  /*1db0*/  BAR.SYNC.DEFER_BLOCKING 0x0 ;  /* 0x0000000000007b1d */ /* 0x000fec0000010000 */
[----:B------:R-:W2:Y:S02]  /*1dc0*/  SYNCS.PHASECHK.TRANS64.TRYWAIT P0, [UR32+0xc000], R2 ;  /* 0x00c00002ff0075a7 */ /* 0x000ea40008000160 */
[----:B-12---:R-:W-:Y:S05]  /*1dd0*/  @!P0 BRA `(.L_x_49) ;  /* 0x0000000800ec8947 */ /* 0x006fea0003800000 */
.L_x_51:
[----:B------:R-:W-:Y:S02]  /*1de0*/  WARPGROUP.DEPBAR.LE gsb0, 0x0 ;  /* 0x00008000000079c5 */ /* 0x000fe40000010000 */
[----:B------:R-:W-:Y:S01]  /*1df0*/  WARPGROUP.ARRIVE ;  /* 0x00000000000079c5 */ /* 0x000fe20000000000 */
[----:B------:R-:W1:Y:S01]  /*1e00*/  LDC R2, c[0x0][0x230] ;  /* 0x00008c00ff027b82 */ /* 0x000e620000000800 */
[----:B------:R-:W-:Y:S01]  /*1e10*/  UIADD3 UR10, UR10, 0x40, URZ ;  /* 0x000000400a0a7890 */ /* 0x000fe2000fffe03f */
[----:B------:R-:W-:Y:S01]  /*1e20*/  UMOV UR6, UR18 ;  /* 0x0000001200067c82 */ /* 0x000fe20008000000 */
[----:B------:R-:W-:Y:S02]  /*1e30*/  UMOV UR7, URZ ;  /* 0x0000003f00077c82 */ /* 0x000fe40008000000 */
[----:B------:R-:W-:Y:S01]  /*1e40*/  QGMMA.64x256x32.F32.E4M3.E4M3 R24, gdesc[UR16], R24 ;  /* 0x03e00000101879f3 */ /* 0x000fe20008700818 */
[----:B------:R-:W-:Y:S01]  /*1e50*/  UMOV UR16, 0xfffffffe ;  /* 0xfffffffe00107882 */ /* 0x000fe20000000000 */
[----:B------:R-:W-:Y:S01]  /*1e60*/  UMOV UR17, 0x7fffffdf ;  /* 0x7fffffdf00117882 */ /* 0x000fe20000000000 */
[----:B------:R-:W-:-:S02]  /*1e70*/  UIADD3 UR5, UR5, 0x1, URZ ;  /* 0x0000000105057890 */ /* 0x000fc4000fffe03f */
[----:B------:R-:W-:Y:S02]  /*1e80*/  UIADD3.64 UR18, UR6, -UR16, URZ ;  /* 0x8000001006127297 */ /* 0x000fe4000fffe03f */
[----:B------:R-:W-:Y:S01]  /*1e90*/  UISETP.NE.U32.AND UP0, UPT, UR5, 0x2, UPT ;  /* 0x000000020500788c */ /* 0x000fe2000bf05070 */
[----:B------:R-:W-:Y:S01]  /*1ea0*/  UMOV UR6, UR8 ;  /* 0x0000000800067c82 */ /* 0x000fe20008000000 */
[----:B------:R-:W-:Y:S02]  /*1eb0*/  UMOV UR7, URZ ;  /* 0x0000003f00077c82 */ /* 0x000fe40008000000 */
[----:B------:R-:W-:Y:S02]  /*1ec0*/  USEL UR5, UR5, URZ, UP0 ;  /* 0x0000003f05057287 */ /* 0x000fe40008000000 */
[----:B------:R-:W-:Y:S02]  /*1ed0*/  UIADD3.64 UR16, UR6, -UR16, URZ ;  /* 0x8000001006107297 */ /* 0x000fe4000fffe03f */
[----:B------:R-:W-:Y:S01]  /*1ee0*/  USEL UR6, URZ, 0x1, UP0 ;  /* 0x000000013f067887 */ /* 0x000fe20008000000 */
[----:B-1----:R-:W-:-:S03]  /*1ef0*/  ISETP.LE.AND P0, PT, R2, UR10, PT ;  /* 0x0000000a02007c0c */ /* 0x002fc6000bf03270 */
[----:B------:R-:W-:-:S09]  /*1f00*/  ULOP3.LUT UR4, UR4, UR6, URZ, 0x3c, !UPT ;  /* 0x0000000604047292 */ /* 0x000fd2000f8e3c3f */
[----:B------:R-:W-:Y:S01]  /*1f10*/  QGMMA.64x256x32.F32.E4M3.E4M3 R24, gdesc[UR16], R24, gsb0 ;  /* 0x03e00000101879f3 */ /* 0x000fe20008000818 */
[----:B------:R-:W-:Y:S05]  /*1f20*/  @!P0 BRA `(.L_x_50) ;  /* 0xfffffffc00048947 */ /* 0x000fea000383ffff */
.L_x_48:
[----:B------:R-:W-:Y:S02]  /*1f30*/  WARPGROUP.DEPBAR.LE gsb0, 0x0 ;  /* 0x00008000000079c5 */ /* 0x000fe40000010000 */
[----:B------:R-:W-:Y:S01]  /*1f40*/  BAR.SYNC.DEFER_BLOCKING 0x0 ;  /* 0x0000000000007b1d */ /* 0x000fe20000010000 */
[C---:B-1---5:R-:W-:Y:S01]  /*1f50*/  IMAD.SHL.U32 R2, R0.reuse, 0x40, RZ ;  /* 0x0000004000027824 */ /* 0x062fe200078e00ff */
[C---:B------:R-:W-:Y:S01]  /*1f60*/  LOP3.LUT R3, R0.reuse, 0x1c, RZ, 0xc0, !PT ;  /* 0x0000001c00037812 */ /* 0x040fe200078ec0ff */
[----:B---3--:R-:W-:Y:S01]  /*1f70*/  IMAD.SHL.U32 R4, R0, 0x2, RZ ;  /* 0x0000000200047824 */ /* 0x008fe200078e00ff */
[----:B------:R-:W-:Y:S02]  /*1f80*/  ELECT P0, URZ, PT ;  /* 0x00000000003f782f */ /* 0x000fe40003800000 */
[----:B------:R-:W-:Y:S01]  /*1f90*/  F2FP.SATFINITE.E4M3.F32.PACK_AB_MERGE_C R24, R25, R24, RZ ;  /* 0x000000181918723e */ /* 0x000fe200048070ff */
[----:B------:R-:W-:Y:S01]  /*1fa0*/  ULOP3.LUT UR21, UR21, 0x1, URZ, 0xc0, !UPT ;  /* 0x0000000115157892 */ /* 0x000fe2000f8ec03f */
[----:B------:R-:W-:Y:S01]  /*1fb0*/  LOP3.LUT R2, R2, 0x3800, RZ, 0xc0, !PT ;  /* 0x0000380002027812 */ /* 0x000fe200078ec0ff */
[----:B------:R-:W-:Y:S01]  /*1fc0*/  UMOV UR10, UR11 ;  /* 0x0000000b000a7c82 */ /* 0x000fe20008000000 */
[----:B------:R-:W-:Y:S01]  /*1fd0*/  LOP3.LUT R4, R4, 0x6, RZ, 0xc0, !PT ;  /* 0x0000000604047812 */ /* 0x000fe200078ec0ff */
[----:B--2---:R-:W-:Y:S01]  /*1fe0*/  ULEA UR9, UR21, UR15, 0x7 ;  /* 0x0000000f15097291 */ /* 0x004fe2000f8e383f */
[----:B------:R-:W-:Y:S01]  /*1ff0*/  F2FP.SATFINITE.E4M3.F32.PACK_AB_MERGE_C R26, R27, R26, RZ ;  /* 0x0000001a1b1a723e */ /* 0x000fe200048070ff */
[----:B------:R-:W-:Y:S01]  /*2000*/  IMAD R2, R3, 0x20, R2 ;  /* 0x0000002003027824 */ /* 0x000fe200078e0202 */
[----:B------:R-:W-:Y:S01]  /*2010*/  F2FP.SATFINITE.E4M3.F32.PACK_AB_MERGE_C R28, R29, R28, RZ ;  /* 0x0000001c1d1c723e */ /* 0x000fe200048070ff */
[----:B------:R-:W-:Y:S01]  /*2020*/  IMAD R3, R3, 0x4, R4 ;  /* 0x0000000403037824 */ /* 0x000fe200078e0204 */
[----:B------:R-:W-:Y:S01]  /*2030*/  F2FP.SATFINITE.E4M3.F32.PACK_AB_MERGE_C R30, R31, R30, RZ ;  /* 0x0000001e1f1e723e */ /* 0x000fe200048070ff */
[----:B------:R-:W-:Y:S01]  /*2040*/  ULEA UR8, UR21, UR20, 0xe ;  /* 0x0000001415087291 */ /* 0x000fe2000f8e703f */
[----:B------:R-:W-:Y:S01]  /*2050*/  F2FP.SATFINITE.E4M3.F32.PACK_AB_MERGE_C R88, R89, R88, RZ ;  /* 0x000000585958723e */ /* 0x000fe200048070ff */
[----:B------:R-:W-:Y:S01]  /*2060*/  IMAD.IADD R3, R2, 0x1, R3 ;  /* 0x0000000102037824 */ /* 0x000fe200078e0203 */
[----:B------:R-:W-:-:S02]  /*2070*/  F2FP.SATFINITE.E4M3.F32.PACK_AB_MERGE_C R90, R91, R90, RZ ;  /* 0x0000005a5b5a723e */ /* 0x000fc400048070ff */
[----:B------:R-:W-:Y:S02]  /*2080*/  F2FP.SATFINITE.E4M3.F32.PACK_AB_MERGE_C R92, R93, R92, RZ ;  /* 0x0000005c5d5c723e */ /* 0x000fe400048070ff */
[----:B------:R-:W-:Y:S01]  /*2090*/  F2FP.SATFINITE.E4M3.F32.PACK_AB_MERGE_C R94, R95, R94, RZ ;  /* 0x0000005e5f5e723e */ /* 0x000fe200048070ff */
[----:B------:R-:W1:Y:S02]  /*20a0*/  @!P2 SYNCS.CCTL.IV [UR20+0xc000] ;  /* 0x00c00000ff00a9b1 */ /* 0x000e640008000014 */
[----:B-1----:R-:W-:Y:S01]  /*20b0*/  BAR.SYNC.DEFER_BLOCKING 0x0 ;  /* 0x0000000000007b1d */ /* 0x002fe20000010000 */
[----:B------:R-:W-:Y:S02]  /*20c0*/  F2FP.SATFINITE.E4M3.F32.PACK_AB_MERGE_C R32, R33, R32, RZ ;  /* 0x000000202120723e */ /* 0x000fe400048070ff */
[----:B------:R-:W-:Y:S02]  /*20d0*/  F2FP.SATFINITE.E4M3.F32.PACK_AB_MERGE_C R34, R35, R34, RZ ;  /* 0x000000222322723e */ /* 0x000fe400048070ff */
[----:B------:R-:W-:-:S02]  /*20e0*/  F2FP.SATFINITE.E4M3.F32.PACK_AB_MERGE_C R36, R37, R36, RZ ;  /* 0x000000242524723e */ /* 0x000fc400048070ff */
[----:B------:R-:W-:Y:S02]  /*20f0*/  F2FP.SATFINITE.E4M3.F32.PACK_AB_MERGE_C R38, R39, R38, RZ ;  /* 0x000000262726723e */ /* 0x000fe400048070ff */
[----:B------:R-:W-:Y:S02]  /*2100*/  F2FP.SATFINITE.E4M3.F32.PACK_AB_MERGE_C R96, R97, R96, RZ ;  /* 0x000000606160723e */ /* 0x000fe400048070ff */
[----:B------:R-:W-:Y:S02]  /*2110*/  F2FP.SATFINITE.E4M3.F32.PACK_AB_MERGE_C R98, R99, R98, RZ ;  /* 0x000000626362723e */ /* 0x000fe400048070ff */
[----:B------:R-:W-:Y:S02]  /*2120*/  F2FP.SATFINITE.E4M3.F32.PACK_AB_MERGE_C R100, R101, R100, RZ ;  /* 0x000000646564723e */ /* 0x000fe400048070ff */
[----:B------:R-:W-:Y:S02]  /*2130*/  F2FP.SATFINITE.E4M3.F32.PACK_AB_MERGE_C R102, R103, R102, RZ ;  /* 0x000000666766723e */ /* 0x000fe400048070ff */
[----:B------:R-:W-:-:S02]  /*2140*/  ISETP.LT.U32.AND P0, PT, R7, 0x40, P0 ;  /* 0x000000400700780c */ /* 0x000fc40000701070 */
[----:B------:R-:W-:Y:S02]  /*2150*/  LOP3.LUT R5, R3, 0x10, RZ, 0x3c, !PT ;  /* 0x0000001003057812 */ /* 0x000fe400078e3cff */
[----:B------:R-:W-:Y:S02]  /*2160*/  F2FP.SATFINITE.E4M3.F32.PACK_AB_MERGE_C R40, R41, R40, RZ ;  /* 0x000000282928723e */ /* 0x000fe400048070ff */
[----:B------:R-:W-:Y:S01]  /*2170*/  F2FP.SATFINITE.E4M3.F32.PACK_AB_MERGE_C R42, R43, R42, RZ ;  /* 0x0000002a2b2a723e */ /* 0x000fe200048070ff */
[----:B------:R-:W1:Y:S01]  /*2180*/  @!P2 SYNCS.CCTL.IV [UR20+0xc008] ;  /* 0x00c00800ff00a9b1 */ /* 0x000e620008000014 */
[----:B------:R-:W-:Y:S01]  /*2190*/  F2FP.SATFINITE.E4M3.F32.PACK_AB_MERGE_C R44, R45, R44, RZ ;  /* 0x0000002c2d2c723e */ /* 0x000fe200048070ff */
[----:B-1----:R-:W-:Y:S01]  /*21a0*/  STS.U16 [R3+UR20], R24 ;  /* 0x0000001803007988 */ /* 0x002fe20008000414 */
[----:B------:R-:W-:Y:S02]  /*21b0*/  F2FP.SATFINITE.E4M3.F32.PACK_AB_MERGE_C R46, R47, R46, RZ ;  /* 0x0000002e2f2e723e */ /* 0x000fe400048070ff */
[----:B------:R-:W-:Y:S01]  /*21c0*/  F2FP.SATFINITE.E4M3.F32.PACK_AB_MERGE_C R104, R105, R104, RZ ;  /* 0x000000686968723e */ /* 0x000fe200048070ff */
[----:B------:R-:W-:Y:S01]  /*21d0*/  STS.U16 [R3+UR20+0x400], R26 ;  /* 0x0004001a03007988 */ /* 0x000fe20008000414 */
[----:B------:R-:W-:Y:S01]  /*21e0*/  F2FP.SATFINITE.E4M3.F32.PACK_AB_MERGE_C R106, R107, R106, RZ ;  /* 0x0000006a6b6a723e */ /* 0x000fe200048070ff */
[----:B------:R-:W-:Y:S01]  /*21f0*/  VOTEU.ANY UP0, P0 ;  /* 0x00000000003f7886 */ /* 0x000fe20000000100 */
[----:B------:R-:W-:Y:S01]  /*2200*/  F2FP.SATFINITE.E4M3.F32.PACK_AB_MERGE_C R108, R109, R108, RZ ;  /* 0x0000006c6d6c723e */ /* 0x000fe200048070ff */
[----:B------:R-:W-:Y:S01]  /*2210*/  STS.U16 [R3+UR20+0x8], R28 ;  /* 0x0000081c03007988 */ /* 0x000fe20008000414 */
[----:B------:R-:W-:Y:S01]  /*2220*/  F2FP.SATFINITE.E4M3.F32.PACK_AB_MERGE_C R110, R111, R110, RZ ;  /* 0x0000006e6f6e723e */ /* 0x000fe200048070ff */
[----:B------:R-:W-:Y:S01]  /*2230*/  VOTEU.ANY UP1, P0 ;  /* 0x00000000003f7886 */ /* 0x000fe20000020100 */
[----:B------:R-:W-:Y:S01]  /*2240*/  LOP3.LUT R7, R3, 0x20, RZ, 0x3c, !PT ;  /* 0x0000002003077812 */ /* 0x000fe200078e3cff */
[----:B------:R-:W-:Y:S01]  /*2250*/  STS.U16 [R3+UR20+0x408], R30 ;  /* 0x0004081e03007988 */ /* 0x000fe20008000414 */
[----:B------:R-:W-:Y:S01]  /*2260*/  F2FP.SATFINITE.E4M3.F32.PACK_AB_MERGE_C R48, R49, R48, RZ ;  /* 0x000000303130723e */ /* 0x000fe200048070ff */
[----:B------:R-:W-:Y:S01]  /*2270*/  @UP0 UMOV UR6, UR26 ;  /* 0x0000001a00060c82 */ /* 0x000fe20008000000 */
[----:B------:R-:W-:Y:S01]  /*2280*/  F2FP.SATFINITE.E4M3.F32.PACK_AB_MERGE_C R50, R51, R50, RZ ;  /* 0x000000323332723e */ /* 0x000fe200048070ff */
[----:B------:R-:W-:Y:S01]  /*2290*/  STS.U16 [R3+UR20+0x4000], R88 ;  /* 0x0040005803007988 */ /* 0x000fe20008000414 */
[----:B------:R-:W-:Y:S01]  /*22a0*/  F2FP.SATFINITE.E4M3.F32.PACK_AB_MERGE_C R52, R53, R52, RZ ;  /* 0x000000343534723e */ /* 0x000fe200048070ff */
[----:B------:R-:W-:Y:S01]  /*22b0*/  @UP0 UMOV UR7, UR27 ;  /* 0x0000001b00070c82 */ /* 0x000fe20008000000 */
[----:B------:R-:W-:Y:S01]  /*22c0*/  F2FP.SATFINITE.E4M3.F32.PACK_AB_MERGE_C R54, R55, R54, RZ ;  /* 0x000000363736723e */ /* 0x000fe200048070ff */
[----:B------:R-:W-:Y:S01]  /*22d0*/  STS.U16 [R3+UR20+0x4400], R90 ;  /* 0x0044005a03007988 */ /* 0x000fe20008000414 */
[----:B------:R-:W-:-:S02]  /*22e0*/  F2FP.SATFINITE.E4M3.F32.PACK_AB_MERGE_C R112, R113, R112, RZ ;  /* 0x000000707170723e */ /* 0x000fc400048070ff */
[----:B------:R-:W-:Y:S01]  /*22f0*/  F2FP.SATFINITE.E4M3.F32.PACK_AB_MERGE_C R114, R115, R114, RZ ;  /* 0x000000727372723e */ /* 0x000fe200048070ff */
[----:B------:R-:W-:Y:S01]  /*2300*/  STS.U16 [R3+UR20+0x4008], R92 ;  /* 0x0040085c03007988 */ /* 0x000fe20008000414 */
[----:B------:R-:W-:Y:S02]  /*2310*/  F2FP.SATFINITE.E4M3.F32.PACK_AB_MERGE_C R116, R117, R116, RZ ;  /* 0x000000747574723e */ /* 0x000fe400048070ff */
[----:B------:R-:W-:Y:S01]  /*2320*/  F2FP.SATFINITE.E4M3.F32.PACK_AB_MERGE_C R118, R119, R118, RZ ;  /* 0x000000767776723e */ /* 0x000fe200048070ff */
[----:B------:R-:W-:Y:S01]  /*2330*/  STS.U16 [R3+UR20+0x4408], R94 ;  /* 0x0044085e03007988 */ /* 0x000fe20008000414 */
[----:B------:R-:W-:Y:S02]  /*2340*/  LOP3.LUT R9, R3, 0x30, RZ, 0x3c, !PT ;  /* 0x0000003003097812 */ /* 0x000fe400078e3cff */
[----:B------:R-:W-:Y:S01]  /*2350*/  F2FP.SATFINITE.E4M3.F32.PACK_AB_MERGE_C R56, R57, R56, RZ ;  /* 0x000000383938723e */ /* 0x000fe200048070ff */
[----:B------:R-:W-:Y:S01]  /*2360*/  STS.U16 [R5+UR20], R32 ;  /* 0x0000002005007988 */ /* 0x000fe20008000414 */
[----:B------:R-:W-:-:S02]  /*2370*/  F2FP.SATFINITE.E4M3.F32.PACK_AB_MERGE_C R58, R59, R58, RZ ;  /* 0x0000003a3b3a723e */ /* 0x000fc400048070ff */
[----:B------:R-:W-:Y:S01]  /*2380*/  F2FP.SATFINITE.E4M3.F32.PACK_AB_MERGE_C R60, R61, R60, RZ ;  /* 0x0000003c3d3c723e */ /* 0x000fe200048070ff */
[----:B------:R-:W-:Y:S01]  /*2390*/  STS.U16 [R5+UR20+0x400], R34 ;  /* 0x0004002205007988 */ /* 0x000fe20008000414 */
[----:B------:R-:W-:Y:S02]  /*23a0*/  F2FP.SATFINITE.E4M3.F32.PACK_AB_MERGE_C R62, R63, R62, RZ ;  /* 0x0000003e3f3e723e */ /* 0x000fe400048070ff */
[----:B------:R-:W-:Y:S01]  /*23b0*/  F2FP.SATFINITE.E4M3.F32.PACK_AB_MERGE_C R120, R121, R120, RZ ;  /* 0x000000787978723e */ /* 0x000fe200048070ff */
[----:B------:R-:W-:Y:S01]  /*23c0*/  STS.U16 [R5+UR20+0x8], R36 ;  /* 0x0000082405007988 */ /* 0x000fe20008000414 */
[----:B------:R-:W-:Y:S02]  /*23d0*/  F2FP.SATFINITE.E4M3.F32.PACK_AB_MERGE_C R122, R123, R122, RZ ;  /* 0x0000007a7b7a723e */ /* 0x000fe400048070ff */
        /* <DEDUP_REMOVED lines=13> */
[----:B------:R1:W-:Y:S01]  /*24b0*/  STS.U16 [R5+UR20+0x4408], R102 ;  /* 0x0044086605007988 */ /* 0x0003e20008000414 */
[----:B------:R-:W-:Y:S02]  /*24c0*/  F2FP.SATFINITE.E4M3.F32.PACK_AB_MERGE_C R134, R135, R134, RZ ;  /* 0x000000868786723e */ /* 0x000fe400048070ff */
[----:B------:R-:W-:Y:S01]  /*24d0*/  F2FP.SATFINITE.E4M3.F32.PACK_AB_MERGE_C R72, R73, R72, RZ ;  /* 0x000000484948723e */ /* 0x000fe200048070ff */
[----:B------:R-:W-:Y:S01]  /*24e0*/  STS.U16 [R7+UR20], R40 ;  /* 0x0000002807007988 */ /* 0x000fe20008000414 */
[----:B------:R-:W-:Y:S02]  /*24f0*/  F2FP.SATFINITE.E4M3.F32.PACK_AB_MERGE_C R74, R75, R74, RZ ;  /* 0x0000004a4b4a723e */ /* 0x000fe400048070ff */
[----:B------:R-:W-:Y:S01]  /*2500*/  F2FP.SATFINITE.E4M3.F32.PACK_AB_MERGE_C R76, R77, R76, RZ ;  /* 0x0000004c4d4c723e */ /* 0x000fe200048070ff */
[----:B------:R-:W-:Y:S01]  /*2510*/  STS.U16 [R7+UR20+0x400], R42 ;  /* 0x0004002a07007988 */ /* 0x000fe20008000414 */
[----:B------:R-:W-:-:S02]  /*2520*/  F2FP.SATFINITE.E4M3.F32.PACK_AB_MERGE_C R78, R79, R78, RZ ;  /* 0x0000004e4f4e723e */ /* 0x000fc400048070ff */
[----:B-1----:R-:W-:Y:S01]  /*2530*/  LOP3.LUT R5, R3, 0x40, RZ, 0x3c, !PT ;  /* 0x0000004003057812 */ /* 0x002fe200078e3cff */
        /* <DEDUP_REMOVED lines=15> */
[----:B------:R1:W-:Y:S01]  /*2630*/  STS.U16 [R7+UR20+0x4408], R110 ;  /* 0x0044086e07007988 */ /* 0x0003e20008000414 */
[----:B------:R-:W-:-:S02]  /*2640*/  F2FP.SATFINITE.E4M3.F32.PACK_AB_MERGE_C R148, R149, R148, RZ ;  /* 0x000000949594723e */ /* 0x000fc400048070ff */
[----:B------:R-:W-:Y:S01]  /*2650*/  F2FP.SATFINITE.E4M3.F32.PACK_AB_MERGE_C R150, R151, R150, RZ ;  /* 0x000000969796723e */ /* 0x000fe200048070ff */
[----:B------:R-:W-:Y:S04]  /*2660*/  STS.U16 [R9+UR20], R48 ;  /* 0x0000003009007988 */ /* 0x000fe80008000414 */
[----:B------:R-:W-:Y:S01]  /*2670*/  STS.U16 [R9+UR20+0x400], R50 ;  /* 0x0004003209007988 */ /* 0x000fe20008000414 */
[----:B-1----:R-:W-:-:S03]  /*2680*/  LOP3.LUT R7, R3, 0x50, RZ, 0x3c, !PT ;  /* 0x0000005003077812 */ /* 0x002fc600078e3cff */
[----:B------:R-:W-:Y:S04]  /*2690*/  STS.U16 [R9+UR20+0x8], R52 ;  /* 0x0000083409007988 */ /* 0x000fe80008000414 */
[----:B------:R-:W-:Y:S04]  /*26a0*/  STS.U16 [R9+UR20+0x408], R54 ;  /* 0x0004083609007988 */ /* 0x000fe80008000414 */
[----:B------:R-:W-:Y:S04]  /*26b0*/  STS.U16 [R9+UR20+0x4000], R112 ;  /* 0x0040007009007988 */ /* 0x000fe80008000414 */
[----:B------:R-:W-:Y:S04]  /*26c0*/  STS.U16 [R9+UR20+0x4400], R114 ;  /* 0x0044007209007988 */ /* 0x000fe80008000414 */
[----:B------:R-:W-:Y:S04]  /*26d0*/  STS.U16 [R9+UR20+0x4008], R116 ;  /* 0x0040087409007988 */ /* 0x000fe80008000414 */
[----:B------:R1:W-:Y:S04]  /*26e0*/  STS.U16 [R9+UR20+0x4408], R118 ;  /* 0x0044087609007988 */ /* 0x0003e80008000414 */
[----:B------:R-:W-:Y:S04]  /*26f0*/  STS.U16 [R5+UR20], R56 ;  /* 0x0000003805007988 */ /* 0x000fe80008000414 */
[----:B------:R-:W-:Y:S01]  /*2700*/  STS.U16 [R5+UR20+0x400], R58 ;  /* 0x0004003a05007988 */ /* 0x000fe20008000414 */
[----:B-1----:R-:W-:-:S02]  /*2710*/  LOP3.LUT R9, R3, 0x60, RZ, 0x3c, !PT ;  /* 0x0000006003097812 */ /* 0x002fc400078e3cff */
[----:B------:R-:W-:Y:S01]  /*2720*/  LOP3.LUT R3, R3, 0x70, RZ, 0x3c, !PT ;  /* 0x0000007003037812 */ /* 0x000fe200078e3cff */
[----:B------:R-:W-:Y:S04]  /*2730*/  STS.U16 [R5+UR20+0x8], R60 ;  /* 0x0000083c05007988 */ /* 0x000fe80008000414 */
[----:B------:R-:W-:Y:S04]  /*2740*/  STS.U16 [R5+UR20+0x408], R62 ;  /* 0x0004083e05007988 */ /* 0x000fe80008000414 */
[----:B------:R-:W-:Y:S04]  /*2750*/  STS.U16 [R5+UR20+0x4000], R120 ;  /* 0x0040007805007988 */ /* 0x000fe80008000414 */
[----:B------:R-:W-:Y:S04]  /*2760*/  STS.U16 [R5+UR20+0x4400], R122 ;  /* 0x0044007a05007988 */ /* 0x000fe80008000414 */
[----:B------:R-:W-:Y:S04]  /*2770*/  STS.U16 [R5+UR20+0x4008], R124 ;  /* 0x0040087c05007988 */ /* 0x000fe80008000414 */
[----:B------:R-:W-:Y:S04]  /*2780*/  STS.U16 [R5+UR20+0x4408], R126 ;  /* 0x0044087e05007988 */ /* 0x000fe80008000414 */
[----:B------:R-:W-:Y:S04]  /*2790*/  STS.U16 [R7+UR20], R64 ;  /* 0x0000004007007988 */ /* 0x000fe80008000414 */
[----:B------:R-:W-:Y:S04]  /*27a0*/  STS.U16 [R7+UR20+0x400], R66 ;  /* 0x0004004207007988 */ /* 0x000fe80008000414 */
        /* <DEDUP_REMOVED lines=21> */
[----:B------:R-:W-:Y:S01]  /*2900*/  STS.U16 [R3+UR20+0x4408], R150 ;  /* 0x0044089603007988 */ /* 0x000fe20008000414 */
[----:B------:R1:W-:Y:S06]  /*2910*/  MEMBAR.ALL.CTA ;  /* 0x0000000000007992 */ /* 0x0003ec0000008000 */
[----:B-1----:R-:W1:Y:S02]  /*2920*/  FENCE.VIEW.ASYNC.S ;  /* 0x00000000000073c6 */ /* 0x002e640000000000 */
[----:B-1----:R-:W-:Y:S06]  /*2930*/  BAR.SYNC.DEFER_BLOCKING 0x0 ;  /* 0x0000000000007b1d */ /* 0x002fec0000010000 */
[----:B------:R1:W-:Y:S01]  /*2940*/  @UP1 UTMASTG.2D [UR8], [UR6] ;  /* 0x00000008060013b5 */ /* 0x0003e20008008000 */
[----:B------:R0:W-:Y:S01]  /*2950*/  UTMACMDFLUSH ;  /* 0x00000000000079b7 */ /* 0x0001e20000000000 */
[----:B------:R-:W-:-:S04]  /*2960*/  DEPBAR.LE SB0, 0x0 ;  /* 0x000080000000791a */ /* 0x000fc80000000000 */
[----:B------:R-:W-:Y:S06]  /*2970*/  BAR.SYNC.DEFER_BLOCKING 0x0 ;  /* 0x0000000000007b1d */ /* 0x000fec0000010000 */
[----:B-1----:R-:W-:Y:S05]  /*2980*/  EXIT ;  /* 0x000000000000794d */ /* 0x002fea0003800000 */
.L_x_49:
[----:B------:R-:W1:Y:S02]  /*2990*/  SYNCS.PHASECHK.TRANS64.TRYWAIT P0, [UR32+0xc000], R2 ;  /* 0x00c00002ff0075a7 */ /* 0x000e640008000160 */
[----:B-1----:R-:W-:Y:S05]  /*29a0*/  @!P0 BRA `(.L_x_49) ;  /* 0xfffffffc00f88947 */ /* 0x002fea000383ffff */
[----:B------:R-:W-:Y:S05]  /*29b0*/  BRA `(.L_x_51) ;  /* 0xfffffff400087947 */ /* 0x000fea000383ffff */
.L_x_52:
[----:B------:R-:W-:-:S00]  /*29c0*/  BRA `(.L_x_52) ;  /* 0xfffffffc00fc7947 */ /* 0x000fc0000383ffff */
[----:B------:R-:W-:-:S00]  /*29d0*/  NOP ;  /* 0x0000000000007918 */ /* 0x000fc00000000000 */
        /* <DEDUP_REMOVED lines=10> */
.L_x_53:


//--------------------- .nv.shared.gluon_wgmma    --------------------------
	.section	.nv.shared.gluon_wgmma,"aw",@nobits
	.sectionflags	@""
	.align	16
	.zero		1024


//--------------------- .nv.shared.reserved.0     --------------------------
	.section	.nv.shared.reserved.0,"aw",@nobits
	.weak		__nv_reservedSMEM_offset_0_alias
	.size		__nv_reservedSMEM_offset_0_alias, 0, 0
	.other		__nv_reservedSMEM_offset_0_alias,@"STO_CUDA_RESERVED_SHARED STV_DEFAULT"
__nv_reservedSMEM_offset_0_alias:
	.zero		0


//--------------------- .nv.constant0.gluon_wgmma --------------------------
	.section	.nv.constant0.gluon_wgmma,"a",@progbits
	.sectionflags	@""
	.align	4
.nv.constant0.gluon_wgmma:
	.zero		608


//--------------------- SYMBOLS --------------------------

	.type		.nv.reservedSmem.offset0,@object
	.size		.nv.reservedSmem.offset0,0x4
